//
// Generated by NVIDIA NVVM Compiler
//
// Compiler Build ID: CL-36424714
// Cuda compilation tools, release 13.0, V13.0.88
// Based on NVVM 20.0.0
//

.version 9.0
.target sm_100
.address_size 64

	// .globl	_Z4initjP17curandStateXORWOW
.func  (.param .align 16 .b8 func_retval0[16]) __internal_trig_reduction_slowpathd
(
	.param .b64 __internal_trig_reduction_slowpathd_param_0
)
;
.global .align 4 .b8 precalc_xorwow_matrix[102400];
.global .align 4 .b8 precalc_xorwow_offset_matrix[102400];
.global .align 4 .b8 mrg32k3aM1[2304];
.global .align 4 .b8 mrg32k3aM2[2304];
.global .align 4 .b8 mrg32k3aM1SubSeq[2016];
.global .align 4 .b8 mrg32k3aM2SubSeq[2016];
.global .align 4 .b8 mrg32k3aM1Seq[2304];
.global .align 4 .b8 mrg32k3aM2Seq[2304];
.const .align 8 .b8 __cr_lgamma_table[72];
.global .align 8 .b8 __cudart_i2opi_d[144] = {8, 93, 141, 31, 177, 95, 251, 107, 234, 146, 82, 138, 247, 57, 7, 61, 123, 241, 229, 235, 199, 186, 39, 117, 45, 234, 95, 158, 102, 63, 70, 79, 183, 9, 203, 39, 207, 126, 54, 109, 31, 109, 10, 90, 139, 17, 47, 239, 15, 152, 5, 222, 255, 151, 248, 31, 59, 40, 249, 189, 139, 95, 132, 156, 244, 57, 83, 131, 57, 214, 145, 57, 65, 126, 95, 180, 38, 112, 156, 233, 132, 68, 187, 46, 245, 53, 130, 232, 62, 167, 41, 177, 28, 235, 29, 254, 28, 146, 209, 9, 234, 46, 73, 6, 224, 210, 77, 66, 58, 110, 36, 183, 97, 197, 187, 222, 171, 99, 81, 254, 65, 144, 67, 60, 153, 149, 98, 219, 192, 221, 52, 245, 209, 87, 39, 252, 41, 21, 68, 78, 110, 131, 249, 162};
.global .align 16 .b8 __cudart_sin_cos_coeffs[128] = {70, 210, 176, 44, 241, 229, 90, 190, 146, 227, 172, 105, 227, 29, 199, 62, 161, 98, 219, 25, 160, 1, 42, 191, 24, 8, 17, 17, 17, 17, 129, 63, 84, 85, 85, 85, 85, 85, 197, 191, 0, 0, 0, 0, 0, 0, 0, 0, 0, 0, 0, 0, 0, 0, 0, 0, 100, 129, 253, 32, 131, 255, 168, 189, 40, 133, 239, 193, 167, 238, 33, 62, 217, 230, 6, 142, 79, 126, 146, 190, 233, 188, 221, 25, 160, 1, 250, 62, 71, 93, 193, 22, 108, 193, 86, 191, 81, 85, 85, 85, 85, 85, 165, 63, 0, 0, 0, 0, 0, 0, 224, 191, 0, 0, 0, 0, 0, 0, 240, 63};

.visible .entry _Z4initjP17curandStateXORWOW(
	.param .u32 _Z4initjP17curandStateXORWOW_param_0,
	.param .u64 .ptr .align 1 _Z4initjP17curandStateXORWOW_param_1
)
{
	.reg .pred 	%p<25>;
	.reg .b32 	%r<409>;
	.reg .b64 	%rd<18>;

	ld.param.u32 	%r183, [_Z4initjP17curandStateXORWOW_param_0];
	ld.param.u64 	%rd8, [_Z4initjP17curandStateXORWOW_param_1];
	mov.u32 	%r184, %tid.x;
	mov.u32 	%r185, %ctaid.x;
	mov.u32 	%r186, %ntid.x;
	mad.lo.s32 	%r1, %r185, %r186, %r184;
	setp.gt.s32 	%p1, %r1, 999999;
	@%p1 bra 	$L__BB0_44;
	cvta.to.global.u64 	%rd9, %rd8;
	cvt.s64.s32 	%rd17, %r1;
	mul.wide.s32 	%rd10, %r1, 48;
	add.s64 	%rd2, %rd9, %rd10;
	xor.b32  	%r187, %r183, -1429050551;
	mul.lo.s32 	%r188, %r187, 1099087573;
	add.s32 	%r189, %r188, -638133224;
	add.s32 	%r190, %r188, 123456789;
	st.global.v2.u32 	[%rd2], {%r189, %r190};
	xor.b32  	%r191, %r188, 362436069;
	mov.b32 	%r192, -123459836;
	st.global.v2.u32 	[%rd2+8], {%r191, %r192};
	add.s32 	%r193, %r188, 5783321;
	mov.b32 	%r194, -589760388;
	st.global.v2.u32 	[%rd2+16], {%r194, %r193};
	setp.eq.s32 	%p2, %r1, 0;
	@%p2 bra 	$L__BB0_43;
	mov.b32 	%r315, 0;
	mov.u64 	%rd12, precalc_xorwow_matrix;
$L__BB0_3:
	and.b64  	%rd4, %rd17, 3;
	setp.eq.s64 	%p3, %rd4, 0;
	@%p3 bra 	$L__BB0_42;
	mul.wide.u32 	%rd11, %r315, 3200;
	add.s64 	%rd5, %rd12, %rd11;
	cvt.u32.u64 	%r3, %rd4;
	mov.b32 	%r316, 0;
$L__BB0_5:
	mov.b32 	%r329, 0;
	mov.u32 	%r330, %r329;
	mov.u32 	%r331, %r329;
	mov.u32 	%r332, %r329;
	mov.u32 	%r333, %r329;
	mov.u32 	%r322, %r329;
$L__BB0_6:
	mul.wide.u32 	%rd13, %r322, 4;
	add.s64 	%rd14, %rd2, %rd13;
	ld.global.u32 	%r11, [%rd14+4];
	shl.b32 	%r12, %r322, 5;
	mov.b32 	%r328, 0;
$L__BB0_7:
	.pragma "nounroll";
	shr.u32 	%r199, %r11, %r328;
	and.b32  	%r200, %r199, 1;
	setp.eq.b32 	%p4, %r200, 1;
	not.pred 	%p5, %p4;
	add.s32 	%r201, %r12, %r328;
	mul.lo.s32 	%r202, %r201, 5;
	mul.wide.u32 	%rd15, %r202, 4;
	add.s64 	%rd6, %rd5, %rd15;
	@%p5 bra 	$L__BB0_9;
	ld.global.u32 	%r203, [%rd6];
	xor.b32  	%r333, %r333, %r203;
	ld.global.u32 	%r204, [%rd6+4];
	xor.b32  	%r332, %r332, %r204;
	ld.global.u32 	%r205, [%rd6+8];
	xor.b32  	%r331, %r331, %r205;
	ld.global.u32 	%r206, [%rd6+12];
	xor.b32  	%r330, %r330, %r206;
	ld.global.u32 	%r207, [%rd6+16];
	xor.b32  	%r329, %r329, %r207;
$L__BB0_9:
	and.b32  	%r209, %r199, 2;
	setp.eq.s32 	%p6, %r209, 0;
	@%p6 bra 	$L__BB0_11;
	ld.global.u32 	%r210, [%rd6+20];
	xor.b32  	%r333, %r333, %r210;
	ld.global.u32 	%r211, [%rd6+24];
	xor.b32  	%r332, %r332, %r211;
	ld.global.u32 	%r212, [%rd6+28];
	xor.b32  	%r331, %r331, %r212;
	ld.global.u32 	%r213, [%rd6+32];
	xor.b32  	%r330, %r330, %r213;
	ld.global.u32 	%r214, [%rd6+36];
	xor.b32  	%r329, %r329, %r214;
$L__BB0_11:
	and.b32  	%r216, %r199, 4;
	setp.eq.s32 	%p7, %r216, 0;
	@%p7 bra 	$L__BB0_13;
	ld.global.u32 	%r217, [%rd6+40];
	xor.b32  	%r333, %r333, %r217;
	ld.global.u32 	%r218, [%rd6+44];
	xor.b32  	%r332, %r332, %r218;
	ld.global.u32 	%r219, [%rd6+48];
	xor.b32  	%r331, %r331, %r219;
	ld.global.u32 	%r220, [%rd6+52];
	xor.b32  	%r330, %r330, %r220;
	ld.global.u32 	%r221, [%rd6+56];
	xor.b32  	%r329, %r329, %r221;
$L__BB0_13:
	and.b32  	%r223, %r199, 8;
	setp.eq.s32 	%p8, %r223, 0;
	@%p8 bra 	$L__BB0_15;
	ld.global.u32 	%r224, [%rd6+60];
	xor.b32  	%r333, %r333, %r224;
	ld.global.u32 	%r225, [%rd6+64];
	xor.b32  	%r332, %r332, %r225;
	ld.global.u32 	%r226, [%rd6+68];
	xor.b32  	%r331, %r331, %r226;
	ld.global.u32 	%r227, [%rd6+72];
	xor.b32  	%r330, %r330, %r227;
	ld.global.u32 	%r228, [%rd6+76];
	xor.b32  	%r329, %r329, %r228;
$L__BB0_15:
	and.b32  	%r230, %r199, 16;
	setp.eq.s32 	%p9, %r230, 0;
	@%p9 bra 	$L__BB0_17;
	ld.global.u32 	%r231, [%rd6+80];
	xor.b32  	%r333, %r333, %r231;
	ld.global.u32 	%r232, [%rd6+84];
	xor.b32  	%r332, %r332, %r232;
	ld.global.u32 	%r233, [%rd6+88];
	xor.b32  	%r331, %r331, %r233;
	ld.global.u32 	%r234, [%rd6+92];
	xor.b32  	%r330, %r330, %r234;
	ld.global.u32 	%r235, [%rd6+96];
	xor.b32  	%r329, %r329, %r235;
$L__BB0_17:
	and.b32  	%r237, %r199, 32;
	setp.eq.s32 	%p10, %r237, 0;
	@%p10 bra 	$L__BB0_19;
	ld.global.u32 	%r238, [%rd6+100];
	xor.b32  	%r333, %r333, %r238;
	ld.global.u32 	%r239, [%rd6+104];
	xor.b32  	%r332, %r332, %r239;
	ld.global.u32 	%r240, [%rd6+108];
	xor.b32  	%r331, %r331, %r240;
	ld.global.u32 	%r241, [%rd6+112];
	xor.b32  	%r330, %r330, %r241;
	ld.global.u32 	%r242, [%rd6+116];
	xor.b32  	%r329, %r329, %r242;
$L__BB0_19:
	and.b32  	%r244, %r199, 64;
	setp.eq.s32 	%p11, %r244, 0;
	@%p11 bra 	$L__BB0_21;
	ld.global.u32 	%r245, [%rd6+120];
	xor.b32  	%r333, %r333, %r245;
	ld.global.u32 	%r246, [%rd6+124];
	xor.b32  	%r332, %r332, %r246;
	ld.global.u32 	%r247, [%rd6+128];
	xor.b32  	%r331, %r331, %r247;
	ld.global.u32 	%r248, [%rd6+132];
	xor.b32  	%r330, %r330, %r248;
	ld.global.u32 	%r249, [%rd6+136];
	xor.b32  	%r329, %r329, %r249;
$L__BB0_21:
	and.b32  	%r251, %r199, 128;
	setp.eq.s32 	%p12, %r251, 0;
	@%p12 bra 	$L__BB0_23;
	ld.global.u32 	%r252, [%rd6+140];
	xor.b32  	%r333, %r333, %r252;
	ld.global.u32 	%r253, [%rd6+144];
	xor.b32  	%r332, %r332, %r253;
	ld.global.u32 	%r254, [%rd6+148];
	xor.b32  	%r331, %r331, %r254;
	ld.global.u32 	%r255, [%rd6+152];
	xor.b32  	%r330, %r330, %r255;
	ld.global.u32 	%r256, [%rd6+156];
	xor.b32  	%r329, %r329, %r256;
$L__BB0_23:
	and.b32  	%r258, %r199, 256;
	setp.eq.s32 	%p13, %r258, 0;
	@%p13 bra 	$L__BB0_25;
	ld.global.u32 	%r259, [%rd6+160];
	xor.b32  	%r333, %r333, %r259;
	ld.global.u32 	%r260, [%rd6+164];
	xor.b32  	%r332, %r332, %r260;
	ld.global.u32 	%r261, [%rd6+168];
	xor.b32  	%r331, %r331, %r261;
	ld.global.u32 	%r262, [%rd6+172];
	xor.b32  	%r330, %r330, %r262;
	ld.global.u32 	%r263, [%rd6+176];
	xor.b32  	%r329, %r329, %r263;
$L__BB0_25:
	and.b32  	%r265, %r199, 512;
	setp.eq.s32 	%p14, %r265, 0;
	@%p14 bra 	$L__BB0_27;
	ld.global.u32 	%r266, [%rd6+180];
	xor.b32  	%r333, %r333, %r266;
	ld.global.u32 	%r267, [%rd6+184];
	xor.b32  	%r332, %r332, %r267;
	ld.global.u32 	%r268, [%rd6+188];
	xor.b32  	%r331, %r331, %r268;
	ld.global.u32 	%r269, [%rd6+192];
	xor.b32  	%r330, %r330, %r269;
	ld.global.u32 	%r270, [%rd6+196];
	xor.b32  	%r329, %r329, %r270;
$L__BB0_27:
	and.b32  	%r272, %r199, 1024;
	setp.eq.s32 	%p15, %r272, 0;
	@%p15 bra 	$L__BB0_29;
	ld.global.u32 	%r273, [%rd6+200];
	xor.b32  	%r333, %r333, %r273;
	ld.global.u32 	%r274, [%rd6+204];
	xor.b32  	%r332, %r332, %r274;
	ld.global.u32 	%r275, [%rd6+208];
	xor.b32  	%r331, %r331, %r275;
	ld.global.u32 	%r276, [%rd6+212];
	xor.b32  	%r330, %r330, %r276;
	ld.global.u32 	%r277, [%rd6+216];
	xor.b32  	%r329, %r329, %r277;
$L__BB0_29:
	and.b32  	%r279, %r199, 2048;
	setp.eq.s32 	%p16, %r279, 0;
	@%p16 bra 	$L__BB0_31;
	ld.global.u32 	%r280, [%rd6+220];
	xor.b32  	%r333, %r333, %r280;
	ld.global.u32 	%r281, [%rd6+224];
	xor.b32  	%r332, %r332, %r281;
	ld.global.u32 	%r282, [%rd6+228];
	xor.b32  	%r331, %r331, %r282;
	ld.global.u32 	%r283, [%rd6+232];
	xor.b32  	%r330, %r330, %r283;
	ld.global.u32 	%r284, [%rd6+236];
	xor.b32  	%r329, %r329, %r284;
$L__BB0_31:
	and.b32  	%r286, %r199, 4096;
	setp.eq.s32 	%p17, %r286, 0;
	@%p17 bra 	$L__BB0_33;
	ld.global.u32 	%r287, [%rd6+240];
	xor.b32  	%r333, %r333, %r287;
	ld.global.u32 	%r288, [%rd6+244];
	xor.b32  	%r332, %r332, %r288;
	ld.global.u32 	%r289, [%rd6+248];
	xor.b32  	%r331, %r331, %r289;
	ld.global.u32 	%r290, [%rd6+252];
	xor.b32  	%r330, %r330, %r290;
	ld.global.u32 	%r291, [%rd6+256];
	xor.b32  	%r329, %r329, %r291;
$L__BB0_33:
	and.b32  	%r293, %r199, 8192;
	setp.eq.s32 	%p18, %r293, 0;
	@%p18 bra 	$L__BB0_35;
	ld.global.u32 	%r294, [%rd6+260];
	xor.b32  	%r333, %r333, %r294;
	ld.global.u32 	%r295, [%rd6+264];
	xor.b32  	%r332, %r332, %r295;
	ld.global.u32 	%r296, [%rd6+268];
	xor.b32  	%r331, %r331, %r296;
	ld.global.u32 	%r297, [%rd6+272];
	xor.b32  	%r330, %r330, %r297;
	ld.global.u32 	%r298, [%rd6+276];
	xor.b32  	%r329, %r329, %r298;
$L__BB0_35:
	and.b32  	%r300, %r199, 16384;
	setp.eq.s32 	%p19, %r300, 0;
	@%p19 bra 	$L__BB0_37;
	ld.global.u32 	%r301, [%rd6+280];
	xor.b32  	%r333, %r333, %r301;
	ld.global.u32 	%r302, [%rd6+284];
	xor.b32  	%r332, %r332, %r302;
	ld.global.u32 	%r303, [%rd6+288];
	xor.b32  	%r331, %r331, %r303;
	ld.global.u32 	%r304, [%rd6+292];
	xor.b32  	%r330, %r330, %r304;
	ld.global.u32 	%r305, [%rd6+296];
	xor.b32  	%r329, %r329, %r305;
$L__BB0_37:
	and.b32  	%r307, %r199, 32768;
	setp.eq.s32 	%p20, %r307, 0;
	@%p20 bra 	$L__BB0_39;
	ld.global.u32 	%r308, [%rd6+300];
	xor.b32  	%r333, %r333, %r308;
	ld.global.u32 	%r309, [%rd6+304];
	xor.b32  	%r332, %r332, %r309;
	ld.global.u32 	%r310, [%rd6+308];
	xor.b32  	%r331, %r331, %r310;
	ld.global.u32 	%r311, [%rd6+312];
	xor.b32  	%r330, %r330, %r311;
	ld.global.u32 	%r312, [%rd6+316];
	xor.b32  	%r329, %r329, %r312;
$L__BB0_39:
	add.s32 	%r328, %r328, 16;
	setp.ne.s32 	%p21, %r328, 32;
	@%p21 bra 	$L__BB0_7;
	mad.lo.s32 	%r313, %r322, -31, %r12;
	add.s32 	%r322, %r313, 1;
	setp.ne.s32 	%p22, %r322, 5;
	@%p22 bra 	$L__BB0_6;
	st.global.u32 	[%rd2+4], %r333;
	st.global.u32 	[%rd2+8], %r332;
	st.global.u32 	[%rd2+12], %r331;
	st.global.u32 	[%rd2+16], %r330;
	st.global.u32 	[%rd2+20], %r329;
	add.s32 	%r316, %r316, 1;
	setp.lt.u32 	%p23, %r316, %r3;
	@%p23 bra 	$L__BB0_5;
$L__BB0_42:
	shr.u64 	%rd7, %rd17, 2;
	add.s32 	%r315, %r315, 1;
	setp.gt.u64 	%p24, %rd17, 3;
	mov.u64 	%rd17, %rd7;
	@%p24 bra 	$L__BB0_3;
$L__BB0_43:
	mov.b32 	%r314, 0;
	st.global.v2.u32 	[%rd2+24], {%r314, %r314};
	st.global.u32 	[%rd2+32], %r314;
	mov.b64 	%rd16, 0;
	st.global.u64 	[%rd2+40], %rd16;
$L__BB0_44:
	ret;

}
	// .globl	_Z8simulateP17curandStateXORWOWPdS1_S1_
.visible .entry _Z8simulateP17curandStateXORWOWPdS1_S1_(
	.param .u64 .ptr .align 1 _Z8simulateP17curandStateXORWOWPdS1_S1__param_0,
	.param .u64 .ptr .align 1 _Z8simulateP17curandStateXORWOWPdS1_S1__param_1,
	.param .u64 .ptr .align 1 _Z8simulateP17curandStateXORWOWPdS1_S1__param_2,
	.param .u64 .ptr .align 1 _Z8simulateP17curandStateXORWOWPdS1_S1__param_3
)
{
	.reg .pred 	%p<19>;
	.reg .b32 	%r<70>;
	.reg .b64 	%rd<30>;
	.reg .b64 	%fd<114>;

	ld.param.u64 	%rd2, [_Z8simulateP17curandStateXORWOWPdS1_S1__param_0];
	ld.param.u64 	%rd3, [_Z8simulateP17curandStateXORWOWPdS1_S1__param_1];
	ld.param.u64 	%rd4, [_Z8simulateP17curandStateXORWOWPdS1_S1__param_2];
	ld.param.u64 	%rd5, [_Z8simulateP17curandStateXORWOWPdS1_S1__param_3];
	mov.u32 	%r11, %tid.x;
	mov.u32 	%r12, %ctaid.x;
	mov.u32 	%r13, %ntid.x;
	mad.lo.s32 	%r1, %r12, %r13, %r11;
	setp.gt.s32 	%p1, %r1, 999999;
	@%p1 bra 	$L__BB1_12;
	cvta.to.global.u64 	%rd6, %rd3;
	cvta.to.global.u64 	%rd7, %rd2;
	cvta.to.global.u64 	%rd8, %rd4;
	mul.wide.s32 	%rd9, %r1, 48;
	add.s64 	%rd10, %rd7, %rd9;
	ld.global.v2.u32 	{%r15, %r16}, [%rd10];
	shr.u32 	%r17, %r16, 2;
	xor.b32  	%r18, %r17, %r16;
	ld.global.v2.u32 	{%r19, %r20}, [%rd10+8];
	ld.global.v2.u32 	{%r21, %r22}, [%rd10+16];
	shl.b32 	%r23, %r22, 4;
	shl.b32 	%r24, %r18, 1;
	xor.b32  	%r25, %r24, %r23;
	xor.b32  	%r26, %r25, %r18;
	xor.b32  	%r27, %r26, %r22;
	add.s32 	%r28, %r15, %r27;
	add.s32 	%r29, %r28, 362437;
	shr.u32 	%r30, %r19, 2;
	xor.b32  	%r31, %r30, %r19;
	shl.b32 	%r32, %r27, 4;
	shl.b32 	%r33, %r31, 1;
	xor.b32  	%r34, %r33, %r32;
	xor.b32  	%r35, %r34, %r31;
	xor.b32  	%r36, %r35, %r27;
	add.s32 	%r37, %r15, %r36;
	add.s32 	%r38, %r37, 724874;
	cvt.u64.u32 	%rd11, %r29;
	mul.wide.u32 	%rd12, %r38, 2097152;
	xor.b64  	%rd13, %rd12, %rd11;
	cvt.rn.f64.u64 	%fd28, %rd13;
	fma.rn.f64 	%fd29, %fd28, 0d3CA0000000000000, 0d3C90000000000000;
	add.f64 	%fd30, %fd29, %fd29;
	fma.rn.f64 	%fd111, %fd30, 0d400921FB54442D18, 0dC00921FB54442D18;
	shr.u32 	%r39, %r20, 2;
	xor.b32  	%r40, %r39, %r20;
	shl.b32 	%r41, %r36, 4;
	shl.b32 	%r42, %r40, 1;
	xor.b32  	%r43, %r42, %r41;
	xor.b32  	%r44, %r43, %r40;
	xor.b32  	%r45, %r44, %r36;
	add.s32 	%r46, %r15, %r45;
	add.s32 	%r47, %r46, 1087311;
	shr.u32 	%r48, %r21, 2;
	xor.b32  	%r49, %r48, %r21;
	st.global.v2.u32 	[%rd10+8], {%r27, %r36};
	shl.b32 	%r50, %r45, 4;
	shl.b32 	%r51, %r49, 1;
	xor.b32  	%r52, %r51, %r50;
	xor.b32  	%r53, %r52, %r49;
	xor.b32  	%r54, %r53, %r45;
	st.global.v2.u32 	[%rd10+16], {%r45, %r54};
	add.s32 	%r55, %r15, 1449748;
	st.global.v2.u32 	[%rd10], {%r55, %r22};
	add.s32 	%r56, %r54, %r55;
	cvt.u64.u32 	%rd14, %r47;
	mul.wide.u32 	%rd15, %r56, 2097152;
	xor.b64  	%rd16, %rd15, %rd14;
	cvt.rn.f64.u64 	%fd31, %rd16;
	fma.rn.f64 	%fd32, %fd31, 0d3CA0000000000000, 0d3C90000000000000;
	fma.rn.f64 	%fd110, %fd32, 0d4010000000000000, 0dC000000000000000;
	shl.b32 	%r2, %r1, 1;
	mul.wide.s32 	%rd17, %r2, 8;
	add.s64 	%rd18, %rd8, %rd17;
	st.global.f64 	[%rd18], %fd111;
	st.global.f64 	[%rd18+8], %fd110;
	add.s64 	%rd1, %rd6, %rd17;
	mov.f64 	%fd108, 0d0000000000000000;
	mov.b32 	%r67, 0;
	mov.u64 	%rd21, __cudart_sin_cos_coeffs;
	mov.f64 	%fd109, %fd108;
$L__BB1_2:
	mov.f64 	%fd33, 0d0000000000000000;
	sub.f64 	%fd7, %fd33, %fd111;
	fma.rn.f64 	%fd8, %fd7, 0d3F847AE147AE147B, %fd109;
	sub.f64 	%fd34, %fd7, %fd108;
	div.rn.f64 	%fd35, %fd34, 0d3F847AE147AE147B;
	mul.f64 	%fd36, %fd8, 0d0000000000000000;
	fma.rn.f64 	%fd37, %fd7, 0d4024000000000000, %fd36;
	fma.rn.f64 	%fd38, %fd35, 0d3FF8000000000000, %fd37;
	setp.gt.f64 	%p2, %fd38, 0d4003333333333333;
	selp.f64 	%fd9, 0d4003333333333333, %fd38, %p2;
	abs.f64 	%fd10, %fd111;
	setp.neu.f64 	%p3, %fd10, 0d7FF0000000000000;
	@%p3 bra 	$L__BB1_4;
	mov.f64 	%fd44, 0d0000000000000000;
	mul.rn.f64 	%fd112, %fd111, %fd44;
	mov.b32 	%r68, 0;
	bra.uni 	$L__BB1_6;
$L__BB1_4:
	mul.f64 	%fd39, %fd111, 0d3FE45F306DC9C883;
	cvt.rni.s32.f64 	%r68, %fd39;
	cvt.rn.f64.s32 	%fd40, %r68;
	fma.rn.f64 	%fd41, %fd40, 0dBFF921FB54442D18, %fd111;
	fma.rn.f64 	%fd42, %fd40, 0dBC91A62633145C00, %fd41;
	fma.rn.f64 	%fd112, %fd40, 0dB97B839A252049C0, %fd42;
	setp.ltu.f64 	%p4, %fd10, 0d41E0000000000000;
	@%p4 bra 	$L__BB1_6;
	{ // callseq 0, 0
	.param .b64 param0;
	st.param.f64 	[param0], %fd111;
	.param .align 16 .b8 retval0[16];
	call.uni (retval0), 
	__internal_trig_reduction_slowpathd, 
	(
	param0
	);
	ld.param.f64 	%fd112, [retval0];
	ld.param.b32 	%r68, [retval0+8];
	} // callseq 0
$L__BB1_6:
	shl.b32 	%r59, %r68, 6;
	cvt.u64.u32 	%rd19, %r59;
	and.b64  	%rd20, %rd19, 64;
	add.s64 	%rd22, %rd21, %rd20;
	mul.rn.f64 	%fd45, %fd112, %fd112;
	and.b32  	%r60, %r68, 1;
	setp.eq.b32 	%p5, %r60, 1;
	selp.f64 	%fd46, 0dBDA8FF8320FD8164, 0d3DE5DB65F9785EBA, %p5;
	ld.global.nc.v2.f64 	{%fd47, %fd48}, [%rd22];
	fma.rn.f64 	%fd49, %fd46, %fd45, %fd47;
	fma.rn.f64 	%fd50, %fd49, %fd45, %fd48;
	ld.global.nc.v2.f64 	{%fd51, %fd52}, [%rd22+16];
	fma.rn.f64 	%fd53, %fd50, %fd45, %fd51;
	fma.rn.f64 	%fd54, %fd53, %fd45, %fd52;
	ld.global.nc.v2.f64 	{%fd55, %fd56}, [%rd22+32];
	fma.rn.f64 	%fd57, %fd54, %fd45, %fd55;
	fma.rn.f64 	%fd58, %fd57, %fd45, %fd56;
	fma.rn.f64 	%fd59, %fd58, %fd112, %fd112;
	fma.rn.f64 	%fd60, %fd58, %fd45, 0d3FF0000000000000;
	selp.f64 	%fd61, %fd60, %fd59, %p5;
	and.b32  	%r61, %r68, 2;
	setp.eq.s32 	%p6, %r61, 0;
	mov.f64 	%fd62, 0d0000000000000000;
	sub.f64 	%fd63, %fd62, %fd61;
	selp.f64 	%fd64, %fd61, %fd63, %p6;
	setp.lt.f64 	%p7, %fd9, 0dC003333333333333;
	selp.f64 	%fd65, 0dC003333333333333, %fd9, %p7;
	fma.rn.f64 	%fd66, %fd64, 0d40239EB851EB851F, %fd65;
	fma.rn.f64 	%fd67, %fd110, 0d3F847AE147AE147B, %fd111;
	fma.rn.f64 	%fd15, %fd66, 0d3F847AE147AE147B, %fd110;
	setp.gt.f64 	%p8, %fd67, 0d400921FB54442D18;
	add.f64 	%fd68, %fd67, 0dC01921FB54442D18;
	selp.f64 	%fd69, %fd68, %fd67, %p8;
	setp.lt.f64 	%p9, %fd69, 0dC00921FB54442D18;
	add.f64 	%fd70, %fd69, 0d401921FB54442D18;
	selp.f64 	%fd16, %fd70, %fd69, %p9;
	sub.f64 	%fd108, %fd62, %fd16;
	fma.rn.f64 	%fd109, %fd108, 0d3F847AE147AE147B, %fd8;
	sub.f64 	%fd71, %fd108, %fd7;
	div.rn.f64 	%fd72, %fd71, 0d3F847AE147AE147B;
	mul.f64 	%fd73, %fd109, 0d0000000000000000;
	fma.rn.f64 	%fd74, %fd108, 0d4024000000000000, %fd73;
	fma.rn.f64 	%fd75, %fd72, 0d3FF8000000000000, %fd74;
	setp.gt.f64 	%p10, %fd75, 0d4003333333333333;
	selp.f64 	%fd19, 0d4003333333333333, %fd75, %p10;
	abs.f64 	%fd20, %fd16;
	setp.eq.f64 	%p11, %fd20, 0d7FF0000000000000;
	@%p11 bra 	$L__BB1_9;
	mul.f64 	%fd76, %fd16, 0d3FE45F306DC9C883;
	cvt.rni.s32.f64 	%r69, %fd76;
	cvt.rn.f64.s32 	%fd77, %r69;
	fma.rn.f64 	%fd78, %fd77, 0dBFF921FB54442D18, %fd16;
	fma.rn.f64 	%fd79, %fd77, 0dBC91A62633145C00, %fd78;
	fma.rn.f64 	%fd113, %fd77, 0dB97B839A252049C0, %fd79;
	setp.ltu.f64 	%p12, %fd20, 0d41E0000000000000;
	@%p12 bra 	$L__BB1_10;
	{ // callseq 1, 0
	.param .b64 param0;
	st.param.f64 	[param0], %fd16;
	.param .align 16 .b8 retval0[16];
	call.uni (retval0), 
	__internal_trig_reduction_slowpathd, 
	(
	param0
	);
	ld.param.f64 	%fd113, [retval0];
	ld.param.b32 	%r69, [retval0+8];
	} // callseq 1
	bra.uni 	$L__BB1_10;
$L__BB1_9:
	mov.f64 	%fd81, 0d0000000000000000;
	mul.rn.f64 	%fd113, %fd16, %fd81;
	mov.b32 	%r69, 0;
$L__BB1_10:
	shl.b32 	%r64, %r69, 6;
	cvt.u64.u32 	%rd23, %r64;
	and.b64  	%rd24, %rd23, 64;
	mov.u64 	%rd25, __cudart_sin_cos_coeffs;
	add.s64 	%rd26, %rd25, %rd24;
	mul.rn.f64 	%fd82, %fd113, %fd113;
	and.b32  	%r65, %r69, 1;
	setp.eq.b32 	%p13, %r65, 1;
	selp.f64 	%fd83, 0dBDA8FF8320FD8164, 0d3DE5DB65F9785EBA, %p13;
	ld.global.nc.v2.f64 	{%fd84, %fd85}, [%rd26];
	fma.rn.f64 	%fd86, %fd83, %fd82, %fd84;
	fma.rn.f64 	%fd87, %fd86, %fd82, %fd85;
	ld.global.nc.v2.f64 	{%fd88, %fd89}, [%rd26+16];
	fma.rn.f64 	%fd90, %fd87, %fd82, %fd88;
	fma.rn.f64 	%fd91, %fd90, %fd82, %fd89;
	ld.global.nc.v2.f64 	{%fd92, %fd93}, [%rd26+32];
	fma.rn.f64 	%fd94, %fd91, %fd82, %fd92;
	fma.rn.f64 	%fd95, %fd94, %fd82, %fd93;
	fma.rn.f64 	%fd96, %fd95, %fd113, %fd113;
	fma.rn.f64 	%fd97, %fd95, %fd82, 0d3FF0000000000000;
	selp.f64 	%fd98, %fd97, %fd96, %p13;
	and.b32  	%r66, %r69, 2;
	setp.eq.s32 	%p14, %r66, 0;
	mov.f64 	%fd99, 0d0000000000000000;
	sub.f64 	%fd100, %fd99, %fd98;
	selp.f64 	%fd101, %fd98, %fd100, %p14;
	setp.lt.f64 	%p15, %fd19, 0dC003333333333333;
	selp.f64 	%fd102, 0dC003333333333333, %fd19, %p15;
	fma.rn.f64 	%fd103, %fd101, 0d40239EB851EB851F, %fd102;
	fma.rn.f64 	%fd104, %fd15, 0d3F847AE147AE147B, %fd16;
	fma.rn.f64 	%fd110, %fd103, 0d3F847AE147AE147B, %fd15;
	setp.gt.f64 	%p16, %fd104, 0d400921FB54442D18;
	add.f64 	%fd105, %fd104, 0dC01921FB54442D18;
	selp.f64 	%fd106, %fd105, %fd104, %p16;
	setp.lt.f64 	%p17, %fd106, 0dC00921FB54442D18;
	add.f64 	%fd107, %fd106, 0d401921FB54442D18;
	selp.f64 	%fd111, %fd107, %fd106, %p17;
	st.global.f64 	[%rd1], %fd111;
	st.global.f64 	[%rd1+8], %fd110;
	add.s32 	%r67, %r67, 2;
	setp.ne.s32 	%p18, %r67, 1000;
	@%p18 bra 	$L__BB1_2;
	cvta.to.global.u64 	%rd27, %rd5;
	mul.wide.s32 	%rd28, %r2, 8;
	add.s64 	%rd29, %rd27, %rd28;
	st.global.f64 	[%rd29], %fd111;
	st.global.f64 	[%rd29+8], %fd110;
$L__BB1_12:
	ret;

}
.func  (.param .align 16 .b8 func_retval0[16]) __internal_trig_reduction_slowpathd(
	.param .b64 __internal_trig_reduction_slowpathd_param_0
)
{
	.local .align 8 .b8 	__local_depot2[40];
	.reg .b64 	%SP;
	.reg .b64 	%SPL;
	.reg .pred 	%p<10>;
	.reg .b32 	%r<47>;
	.reg .b64 	%rd<74>;
	.reg .b64 	%fd<5>;

	mov.u64 	%SPL, __local_depot2;
	ld.param.f64 	%fd4, [__internal_trig_reduction_slowpathd_param_0];
	add.u64 	%rd1, %SPL, 0;
	{
	.reg .b32 %temp; 
	mov.b64 	{%temp, %r1}, %fd4;
	}
	shr.u32 	%r2, %r1, 20;
	and.b32  	%r3, %r2, 2047;
	setp.eq.s32 	%p1, %r3, 2047;
	mov.b32 	%r46, 0;
	@%p1 bra 	$L__BB2_9;
	add.s32 	%r20, %r3, -1024;
	mov.b64 	%rd20, %fd4;
	shl.b64 	%rd2, %rd20, 11;
	shr.u32 	%r4, %r20, 6;
	sub.s32 	%r45, 15, %r4;
	sub.s32 	%r21, 19, %r4;
	setp.lt.u32 	%p2, %r20, 128;
	selp.b32 	%r6, 18, %r21, %p2;
	setp.ge.s32 	%p3, %r45, %r6;
	mov.b64 	%rd70, 0;
	@%p3 bra 	$L__BB2_4;
	add.s32 	%r23, %r6, %r4;
	neg.s32 	%r43, %r23;
	or.b64  	%rd3, %rd2, -9223372036854775808;
	mov.b64 	%rd70, 0;
	mov.b32 	%r42, 0;
	mov.u64 	%rd25, __cudart_i2opi_d;
	mov.u32 	%r44, %r45;
$L__BB2_3:
	.pragma "nounroll";
	mul.wide.s32 	%rd22, %r42, 8;
	add.s64 	%rd23, %rd1, %rd22;
	mul.wide.s32 	%rd24, %r44, 8;
	add.s64 	%rd26, %rd25, %rd24;
	ld.global.nc.u64 	%rd27, [%rd26];
	{
	.reg .u32 %r0, %r1, %r2, %r3, %alo, %ahi, %blo, %bhi, %clo, %chi;
	mov.b64 	{%alo,%ahi}, %rd27;
	mov.b64 	{%blo,%bhi}, %rd3;
	mov.b64 	{%clo,%chi}, %rd70;
	mad.lo.cc.u32 	%r0, %alo, %blo, %clo;
	madc.hi.cc.u32 	%r1, %alo, %blo, %chi;
	madc.hi.u32 	%r2, %alo, %bhi, 0;
	mad.lo.cc.u32 	%r1, %alo, %bhi, %r1;
	madc.hi.cc.u32 	%r2, %ahi, %blo, %r2;
	madc.hi.u32 	%r3, %ahi, %bhi, 0;
	mad.lo.cc.u32 	%r1, %ahi, %blo, %r1;
	madc.lo.cc.u32 	%r2, %ahi, %bhi, %r2;
	addc.u32 	%r3, %r3, 0;
	mov.b64 	%rd28, {%r0,%r1};
	mov.b64 	%rd70, {%r2,%r3};
	}
	st.local.u64 	[%rd23], %rd28;
	add.s32 	%r44, %r44, 1;
	add.s32 	%r43, %r43, 1;
	add.s32 	%r42, %r42, 1;
	setp.ne.s32 	%p4, %r43, -15;
	mov.u32 	%r45, %r6;
	@%p4 bra 	$L__BB2_3;
$L__BB2_4:
	cvt.s64.s32 	%rd29, %r45;
	cvt.u64.u32 	%rd30, %r4;
	add.s64 	%rd31, %rd30, %rd29;
	shl.b64 	%rd32, %rd31, 3;
	add.s64 	%rd33, %rd1, %rd32;
	st.local.u64 	[%rd33+-120], %rd70;
	and.b32  	%r15, %r2, 63;
	ld.local.u64 	%rd72, [%rd1+16];
	ld.local.u64 	%rd71, [%rd1+24];
	setp.eq.s32 	%p5, %r15, 0;
	@%p5 bra 	$L__BB2_6;
	shl.b64 	%rd34, %rd71, %r15;
	shr.u64 	%rd35, %rd72, 1;
	xor.b32  	%r24, %r15, 63;
	shr.u64 	%rd36, %rd35, %r24;
	or.b64  	%rd71, %rd34, %rd36;
	ld.local.u64 	%rd37, [%rd1+8];
	shl.b64 	%rd38, %rd72, %r15;
	shr.u64 	%rd39, %rd37, 1;
	shr.u64 	%rd40, %rd39, %r24;
	or.b64  	%rd72, %rd38, %rd40;
$L__BB2_6:
	and.b32  	%r25, %r1, -2147483648;
	shr.u64 	%rd41, %rd71, 62;
	cvt.u32.u64 	%r26, %rd41;
	mov.b64 	{%r27, %r28}, %rd71;
	mov.b64 	{%r29, %r30}, %rd72;
	shf.l.wrap.b32 	%r31, %r30, %r27, 2;
	shf.l.wrap.b32 	%r32, %r27, %r28, 2;
	mov.b64 	%rd42, {%r31, %r32};
	shl.b64 	%rd43, %rd72, 2;
	shr.u64 	%rd44, %rd42, 63;
	cvt.u32.u64 	%r33, %rd44;
	add.s32 	%r34, %r33, %r26;
	setp.eq.s32 	%p6, %r25, 0;
	neg.s32 	%r35, %r34;
	selp.b32 	%r46, %r34, %r35, %p6;
	setp.gt.s64 	%p7, %rd42, -1;
	mov.b64 	%rd45, 0;
	{
	.reg .u32 %r0, %r1, %r2, %r3, %a0, %a1, %a2, %a3, %b0, %b1, %b2, %b3;
	mov.b64 	{%a0,%a1}, %rd45;
	mov.b64 	{%a2,%a3}, %rd45;
	mov.b64 	{%b0,%b1}, %rd43;
	mov.b64 	{%b2,%b3}, %rd42;
	sub.cc.u32 	%r0, %a0, %b0;
	subc.cc.u32 	%r1, %a1, %b1;
	subc.cc.u32 	%r2, %a2, %b2;
	subc.u32 	%r3, %a3, %b3;
	mov.b64 	%rd46, {%r0,%r1};
	mov.b64 	%rd47, {%r2,%r3};
	}
	xor.b32  	%r36, %r25, -2147483648;
	selp.b64 	%rd73, %rd42, %rd47, %p7;
	selp.b64 	%rd14, %rd43, %rd46, %p7;
	selp.b32 	%r17, %r25, %r36, %p7;
	clz.b64 	%r37, %rd73;
	cvt.u64.u32 	%rd15, %r37;
	setp.eq.s32 	%p8, %r37, 0;
	@%p8 bra 	$L__BB2_8;
	cvt.u32.u64 	%r38, %rd15;
	and.b32  	%r39, %r38, 63;
	shl.b64 	%rd48, %rd73, %r39;
	shr.u64 	%rd49, %rd14, 1;
	not.b32 	%r40, %r38;
	and.b32  	%r41, %r40, 63;
	shr.u64 	%rd50, %rd49, %r41;
	or.b64  	%rd73, %rd48, %rd50;
$L__BB2_8:
	mov.b64 	%rd51, -3958705157555305931;
	{
	.reg .u32 %r0, %r1, %r2, %r3, %alo, %ahi, %blo, %bhi;
	mov.b64 	{%alo,%ahi}, %rd73;
	mov.b64 	{%blo,%bhi}, %rd51;
	mul.lo.u32 	%r0, %alo, %blo;
	mul.hi.u32 	%r1, %alo, %blo;
	mad.lo.cc.u32 	%r1, %alo, %bhi, %r1;
	madc.hi.u32 	%r2, %alo, %bhi, 0;
	mad.lo.cc.u32 	%r1, %ahi, %blo, %r1;
	madc.hi.cc.u32 	%r2, %ahi, %blo, %r2;
	madc.hi.u32 	%r3, %ahi, %bhi, 0;
	mad.lo.cc.u32 	%r2, %ahi, %bhi, %r2;
	addc.u32 	%r3, %r3, 0;
	mov.b64 	%rd52, {%r0,%r1};
	mov.b64 	%rd53, {%r2,%r3};
	}
	setp.gt.s64 	%p9, %rd53, 0;
	{
	.reg .u32 %r0, %r1, %r2, %r3, %a0, %a1, %a2, %a3, %b0, %b1, %b2, %b3;
	mov.b64 	{%a0,%a1}, %rd52;
	mov.b64 	{%a2,%a3}, %rd53;
	mov.b64 	{%b0,%b1}, %rd52;
	mov.b64 	{%b2,%b3}, %rd53;
	add.cc.u32 	%r0, %a0, %b0;
	addc.cc.u32 	%r1, %a1, %b1;
	addc.cc.u32 	%r2, %a2, %b2;
	addc.u32 	%r3, %a3, %b3;
	mov.b64 	%rd54, {%r0,%r1};
	mov.b64 	%rd55, {%r2,%r3};
	}
	selp.b64 	%rd56, %rd55, %rd53, %p9;
	selp.s64 	%rd57, -1, 0, %p9;
	sub.s64 	%rd58, %rd57, %rd15;
	cvt.u64.u32 	%rd59, %r17;
	shl.b64 	%rd60, %rd59, 32;
	add.s64 	%rd61, %rd56, 1;
	shr.u64 	%rd62, %rd61, 10;
	add.s64 	%rd63, %rd62, 1;
	shr.u64 	%rd64, %rd63, 1;
	shl.b64 	%rd65, %rd58, 52;
	add.s64 	%rd66, %rd65, %rd64;
	add.s64 	%rd67, %rd66, 4602678819172646912;
	or.b64  	%rd68, %rd67, %rd60;
	mov.b64 	%fd4, %rd68;
$L__BB2_9:
	st.param.f64 	[func_retval0], %fd4;
	st.param.b32 	[func_retval0+8], %r46;
	ret;

}


// ===== COMPILED SASS (sm_100) =====

	.target	sm_100

	.elftype	@"ET_EXEC"


//--------------------- .note.nv.tkinfo           --------------------------
	.section	.note.nv.tkinfo,"",@"SHT_NOTE"
	.sectionflags	@"SHF_NOTE_NV_TKINFO"
	.tkinfo
        /*0018*/ 	.word	0x00000002
        /*0030*/ 	.string	""
        /*0030*/ 	.string	"ptxas"
        /*0030*/ 	.string	"Cuda compilation tools, release 13.0, V13.0.88"
        /*0030*/ 	.string	"Build cuda_13.0.r13.0/compiler.36424714_0"
        /*0030*/ 	.string	"-arch sm_100 -m 64 "



//--------------------- .note.nv.cuinfo           --------------------------
	.section	.note.nv.cuinfo,"",@"SHT_NOTE"
	.sectionflags	@"SHF_NOTE_NV_CUINFO"
        /*0018*/ 	.short	0x0002
        /*001a*/ 	.short	0x0064
        /*001c*/ 	.short	0x0082
	.zero		2


//--------------------- .nv.info                  --------------------------
	.section	.nv.info,"",@"SHT_CUDA_INFO"
	.align	4


	//----- nvinfo : EIATTR_REGCOUNT
	.align		4
        /*0000*/ 	.byte	0x04, 0x2f
        /*0002*/ 	.short	(.L_12 - .L_11)
	.align		4
.L_11:
        /*0004*/ 	.word	index@(_Z4initjP17curandStateXORWOW)
        /*0008*/ 	.word	0x0000001f


	//----- nvinfo : EIATTR_FRAME_SIZE
	.align		4
.L_12:
        /*000c*/ 	.byte	0x04, 0x11
        /*000e*/ 	.short	(.L_14 - .L_13)
	.align		4
.L_13:
        /*0010*/ 	.word	index@(_Z4initjP17curandStateXORWOW)
        /*0014*/ 	.word	0x00000000


	//----- nvinfo : EIATTR_REGCOUNT
	.align		4
.L_14:
        /*0018*/ 	.byte	0x04, 0x2f
        /*001a*/ 	.short	(.L_16 - .L_15)
	.align		4
.L_15:
        /*001c*/ 	.word	index@(_Z8simulateP17curandStateXORWOWPdS1_S1_)
        /*0020*/ 	.word	0x0000002a


	//----- nvinfo : EIATTR_FRAME_SIZE
	.align		4
.L_16:
        /*0024*/ 	.byte	0x04, 0x11
        /*0026*/ 	.short	(.L_18 - .L_17)
	.align		4
.L_17:
        /*0028*/ 	.word	index@($_Z8simulateP17curandStateXORWOWPdS1_S1_$__internal_trig_reduction_slowpathd)
        /*002c*/ 	.word	0x00000028


	//----- nvinfo : EIATTR_FRAME_SIZE
	.align		4
.L_18:
        /*0030*/ 	.byte	0x04, 0x11
        /*0032*/ 	.short	(.L_20 - .L_19)
	.align		4
.L_19:
        /*0034*/ 	.word	index@($__internal_0_$__cuda_sm20_div_rn_f64_full)
        /*0038*/ 	.word	0x00000028


	//----- nvinfo : EIATTR_FRAME_SIZE
	.align		4
.L_20:
        /*003c*/ 	.byte	0x04, 0x11
        /*003e*/ 	.short	(.L_22 - .L_21)
	.align		4
.L_21:
        /*0040*/ 	.word	index@(_Z8simulateP17curandStateXORWOWPdS1_S1_)
        /*0044*/ 	.word	0x00000028


	//----- nvinfo : EIATTR_MIN_STACK_SIZE
	.align		4
.L_22:
        /*0048*/ 	.byte	0x04, 0x12
        /*004a*/ 	.short	(.L_24 - .L_23)
	.align		4
.L_23:
        /*004c*/ 	.word	index@(_Z8simulateP17curandStateXORWOWPdS1_S1_)
        /*0050*/ 	.word	0x00000028


	//----- nvinfo : EIATTR_MIN_STACK_SIZE
	.align		4
.L_24:
        /*0054*/ 	.byte	0x04, 0x12
        /*0056*/ 	.short	(.L_26 - .L_25)
	.align		4
.L_25:
        /*0058*/ 	.word	index@(_Z4initjP17curandStateXORWOW)
        /*005c*/ 	.word	0x00000000
.L_26:


//--------------------- .nv.compat                --------------------------
	.section	.nv.compat,"",@"SHT_CUDA_COMPAT_INFO"
	.align	4
        /*0000*/ 	.byte	0x02, 0x09, 0x00, 0x00, 0x02, 0x02, 0x01, 0x00, 0x02, 0x05, 0x05, 0x00, 0x03, 0x07, 0x01, 0x01
        /*0010*/ 	.byte	0x02, 0x03, 0x00, 0x00, 0x02, 0x06, 0x01, 0x00, 0x04, 0x0b, 0x08, 0x00, 0x01, 0x00, 0x00, 0x00
        /*0020*/ 	.byte	0x00, 0x00, 0x00, 0x00


//--------------------- .nv.info._Z8simulateP17curandStateXORWOWPdS1_S1_ --------------------------
	.section	.nv.info._Z8simulateP17curandStateXORWOWPdS1_S1_,"",@"SHT_CUDA_INFO"
	.sectionflags	@""
	.align	4


	//----- nvinfo : EIATTR_CUDA_API_VERSION
	.align		4
        /*0000*/ 	.byte	0x04, 0x37
        /*0002*/ 	.short	(.L_28 - .L_27)
.L_27:
        /*0004*/ 	.word	0x00000082


	//----- nvinfo : EIATTR_KPARAM_INFO
	.align		4
.L_28:
        /*0008*/ 	.byte	0x04, 0x17
        /*000a*/ 	.short	(.L_30 - .L_29)
.L_29:
        /*000c*/ 	.word	0x00000000
        /*0010*/ 	.short	0x0003
        /*0012*/ 	.short	0x0018
        /*0014*/ 	.byte	0x00, 0xf5, 0x21, 0x00


	//----- nvinfo : EIATTR_KPARAM_INFO
	.align		4
.L_30:
        /*0018*/ 	.byte	0x04, 0x17
        /*001a*/ 	.short	(.L_32 - .L_31)
.L_31:
        /*001c*/ 	.word	0x00000000
        /*0020*/ 	.short	0x0002
        /*0022*/ 	.short	0x0010
        /*0024*/ 	.byte	0x00, 0xf5, 0x21, 0x00


	//----- nvinfo : EIATTR_KPARAM_INFO
	.align		4
.L_32:
        /*0028*/ 	.byte	0x04, 0x17
        /*002a*/ 	.short	(.L_34 - .L_33)
.L_33:
        /*002c*/ 	.word	0x00000000
        /*0030*/ 	.short	0x0001
        /*0032*/ 	.short	0x0008
        /*0034*/ 	.byte	0x00, 0xf5, 0x21, 0x00


	//----- nvinfo : EIATTR_KPARAM_INFO
	.align		4
.L_34:
        /*0038*/ 	.byte	0x04, 0x17
        /*003a*/ 	.short	(.L_36 - .L_35)
.L_35:
        /*003c*/ 	.word	0x00000000
        /*0040*/ 	.short	0x0000
        /*0042*/ 	.short	0x0000
        /*0044*/ 	.byte	0x00, 0xf5, 0x21, 0x00


	//----- nvinfo : EIATTR_SPARSE_MMA_MASK
	.align		4
.L_36:
        /*0048*/ 	.byte	0x03, 0x50
        /*004a*/ 	.short	0x0000


	//----- nvinfo : EIATTR_MAXREG_COUNT
	.align		4
        /*004c*/ 	.byte	0x03, 0x1b
        /*004e*/ 	.short	0x00ff


	//----- nvinfo : EIATTR_MERCURY_ISA_VERSION
	.align		4
        /*0050*/ 	.byte	0x03, 0x5f
        /*0052*/ 	.short	0x0101


	//----- nvinfo : EIATTR_VRC_CTA_INIT_COUNT
	.align		4
        /*0054*/ 	.byte	0x02, 0x4a
	.zero		1
	.zero		1


	//----- nvinfo : EIATTR_EXIT_INSTR_OFFSETS
	.align		4
        /*0058*/ 	.byte	0x04, 0x1c
        /*005a*/ 	.short	(.L_38 - .L_37)


	//   ....[0]....
.L_37:
        /*005c*/ 	.word	0x00000070


	//   ....[1]....
        /*0060*/ 	.word	0x00001480


	//----- nvinfo : EIATTR_CRS_STACK_SIZE
	.align		4
.L_38:
        /*0064*/ 	.byte	0x04, 0x1e
        /*0066*/ 	.short	(.L_40 - .L_39)
.L_39:
        /*0068*/ 	.word	0x00000000


	//----- nvinfo : EIATTR_CBANK_PARAM_SIZE
	.align		4
.L_40:
        /*006c*/ 	.byte	0x03, 0x19
        /*006e*/ 	.short	0x0020


	//----- nvinfo : EIATTR_PARAM_CBANK
	.align		4
        /*0070*/ 	.byte	0x04, 0x0a
        /*0072*/ 	.short	(.L_42 - .L_41)
	.align		4
.L_41:
        /*0074*/ 	.word	index@(.nv.constant0._Z8simulateP17curandStateXORWOWPdS1_S1_)
        /*0078*/ 	.short	0x0380
        /*007a*/ 	.short	0x0020


	//----- nvinfo : EIATTR_SW_WAR
	.align		4
.L_42:
        /*007c*/ 	.byte	0x04, 0x36
        /*007e*/ 	.short	(.L_44 - .L_43)
.L_43:
        /*0080*/ 	.word	0x00000008
.L_44:


//--------------------- .nv.info._Z4initjP17curandStateXORWOW --------------------------
	.section	.nv.info._Z4initjP17curandStateXORWOW,"",@"SHT_CUDA_INFO"
	.sectionflags	@""
	.align	4


	//----- nvinfo : EIATTR_CUDA_API_VERSION
	.align		4
        /*0000*/ 	.byte	0x04, 0x37
        /*0002*/ 	.short	(.L_46 - .L_45)
.L_45:
        /*0004*/ 	.word	0x00000082


	//----- nvinfo : EIATTR_KPARAM_INFO
	.align		4
.L_46:
        /*0008*/ 	.byte	0x04, 0x17
        /*000a*/ 	.short	(.L_48 - .L_47)
.L_47:
        /*000c*/ 	.word	0x00000000
        /*0010*/ 	.short	0x0001
        /*0012*/ 	.short	0x0008
        /*0014*/ 	.byte	0x00, 0xf5, 0x21, 0x00


	//----- nvinfo : EIATTR_KPARAM_INFO
	.align		4
.L_48:
        /*0018*/ 	.byte	0x04, 0x17
        /*001a*/ 	.short	(.L_50 - .L_49)
.L_49:
        /*001c*/ 	.word	0x00000000
        /*0020*/ 	.short	0x0000
        /*0022*/ 	.short	0x0000
        /*0024*/ 	.byte	0x00, 0xf0, 0x11, 0x00


	//----- nvinfo : EIATTR_SPARSE_MMA_MASK
	.align		4
.L_50:
        /*0028*/ 	.byte	0x03, 0x50
        /*002a*/ 	.short	0x0000


	//----- nvinfo : EIATTR_MAXREG_COUNT
	.align		4
        /*002c*/ 	.byte	0x03, 0x1b
        /*002e*/ 	.short	0x00ff


	//----- nvinfo : EIATTR_MERCURY_ISA_VERSION
	.align		4
        /*0030*/ 	.byte	0x03, 0x5f
        /*0032*/ 	.short	0x0101


	//----- nvinfo : EIATTR_VRC_CTA_INIT_COUNT
	.align		4
        /*0034*/ 	.byte	0x02, 0x4a
	.zero		1
	.zero		1


	//----- nvinfo : EIATTR_EXIT_INSTR_OFFSETS
	.align		4
        /*0038*/ 	.byte	0x04, 0x1c
        /*003a*/ 	.short	(.L_52 - .L_51)


	//   ....[0]....
.L_51:
        /*003c*/ 	.word	0x00000060


	//   ....[1]....
        /*0040*/ 	.word	0x00000ed0


	//----- nvinfo : EIATTR_CRS_STACK_SIZE
	.align		4
.L_52:
        /*0044*/ 	.byte	0x04, 0x1e
        /*0046*/ 	.short	(.L_54 - .L_53)
.L_53:
        /*0048*/ 	.word	0x00000000


	//----- nvinfo : EIATTR_CBANK_PARAM_SIZE
	.align		4
.L_54:
        /*004c*/ 	.byte	0x03, 0x19
        /*004e*/ 	.short	0x0010


	//----- nvinfo : EIATTR_PARAM_CBANK
	.align		4
        /*0050*/ 	.byte	0x04, 0x0a
        /*0052*/ 	.short	(.L_56 - .L_55)
	.align		4
.L_55:
        /*0054*/ 	.word	index@(.nv.constant0._Z4initjP17curandStateXORWOW)
        /*0058*/ 	.short	0x0380
        /*005a*/ 	.short	0x0010


	//----- nvinfo : EIATTR_SW_WAR
	.align		4
.L_56:
        /*005c*/ 	.byte	0x04, 0x36
        /*005e*/ 	.short	(.L_58 - .L_57)
.L_57:
        /*0060*/ 	.word	0x00000008
.L_58:


//--------------------- .nv.callgraph             --------------------------
	.section	.nv.callgraph,"",@"SHT_CUDA_CALLGRAPH"
	.align	4
	.sectionentsize	8
	.align		4
        /*0000*/ 	.word	0x00000000
	.align		4
        /*0004*/ 	.word	0xffffffff
	.align		4
        /*0008*/ 	.word	0x00000000
	.align		4
        /*000c*/ 	.word	0xfffffffe
	.align		4
        /*0010*/ 	.word	0x00000000
	.align		4
        /*0014*/ 	.word	0xfffffffd
	.align		4
        /*0018*/ 	.word	0x00000000
	.align		4
        /*001c*/ 	.word	0xfffffffc


//--------------------- .nv.constant4             --------------------------
	.section	.nv.constant4,"a",@progbits
	.align	8
	.align		8
.nv.constant4:
        /*0000*/ 	.dword	precalc_xorwow_matrix
	.align		8
        /*0008*/ 	.dword	precalc_xorwow_offset_matrix
	.align		8
        /*0010*/ 	.dword	mrg32k3aM1
	.align		8
        /*0018*/ 	.dword	mrg32k3aM2
	.align		8
        /*0020*/ 	.dword	mrg32k3aM1SubSeq
	.align		8
        /*0028*/ 	.dword	mrg32k3aM2SubSeq
	.align		8
        /*0030*/ 	.dword	mrg32k3aM1Seq
	.align		8
        /*0038*/ 	.dword	mrg32k3aM2Seq
	.align		8
        /*0040*/ 	.dword	__cudart_i2opi_d
	.align		8
        /*0048*/ 	.dword	__cudart_sin_cos_coeffs


//--------------------- .nv.constant3             --------------------------
	.section	.nv.constant3,"a",@progbits
	.align	8
.nv.constant3:
	.type		__cr_lgamma_table,@object
	.size		__cr_lgamma_table,(.L_8 - __cr_lgamma_table)
__cr_lgamma_table:
        /*0000*/ 	.byte	0x00, 0x00, 0x00, 0x00, 0x00, 0x00, 0x00, 0x00, 0x00, 0x00, 0x00, 0x00, 0x00, 0x00, 0x00, 0x00
        /*0010*/ 	.byte	0xef, 0x39, 0xfa, 0xfe, 0x42, 0x2e, 0xe6, 0x3f, 0x02, 0x20, 0x2a, 0xfa, 0x0b, 0xab, 0xfc, 0x3f
        /*0020*/ 	.byte	0xf9, 0x2c, 0x92, 0x7c, 0xa7, 0x6c, 0x09, 0x40, 0xc9, 0x79, 0x44, 0x3c, 0x64, 0x26, 0x13, 0x40
        /*0030*/ 	.byte	0xca, 0x01, 0xcf, 0x3a, 0x27, 0x51, 0x1a, 0x40, 0x30, 0xcc, 0x2d, 0xf3, 0xe1, 0x0c, 0x21, 0x40
        /*0040*/ 	.byte	0x0d, 0xb7, 0xfc, 0x82, 0x8e, 0x35, 0x25, 0x40
.L_8:


//--------------------- .text._Z8simulateP17curandStateXORWOWPdS1_S1_ --------------------------
	.section	.text._Z8simulateP17curandStateXORWOWPdS1_S1_,"ax",@progbits
	.align	128
        .global         _Z8simulateP17curandStateXORWOWPdS1_S1_
        .type           _Z8simulateP17curandStateXORWOWPdS1_S1_,@function
        .size           _Z8simulateP17curandStateXORWOWPdS1_S1_,(.L_x_34 - _Z8simulateP17curandStateXORWOWPdS1_S1_)
        .other          _Z8simulateP17curandStateXORWOWPdS1_S1_,@"STO_CUDA_ENTRY STV_DEFAULT"
_Z8simulateP17curandStateXORWOWPdS1_S1_:
.text._Z8simulateP17curandStateXORWOWPdS1_S1_:
[----:B------:R-:W0:Y:S01]  /*0000*/  LDC R1, c[0x0][0x37c] ;  /* 0x0000df00ff017b82 */ /* 0x000e220000000800 */
[----:B------:R-:W1:Y:S07]  /*0010*/  S2R R28, SR_TID.X ;  /* 0x00000000001c7919 */ /* 0x000e6e0000002100 */
[----:B------:R-:W1:Y:S01]  /*0020*/  S2UR UR4, SR_CTAID.X ;  /* 0x00000000000479c3 */ /* 0x000e620000002500 */
[----:B0-----:R-:W-:-:S07]  /*0030*/  VIADD R1, R1, 0xffffffd8 ;  /* 0xffffffd801017836 */ /* 0x001fce0000000000 */
[----:B------:R-:W1:Y:S02]  /*0040*/  LDC R3, c[0x0][0x360] ;  /* 0x0000d800ff037b82 */ /* 0x000e640000000800 */
[----:B-1----:R-:W-:-:S05]  /*0050*/  IMAD R28, R3, UR4, R28 ;  /* 0x00000004031c7c24 */ /* 0x002fca000f8e021c */
[----:B------:R-:W-:-:S13]  /*0060*/  ISETP.GT.AND P0, PT, R28, 0xf423f, PT ;  /* 0x000f423f1c00780c */ /* 0x000fda0003f04270 */
[----:B------:R-:W-:Y:S05]  /*0070*/  @P0 EXIT ;  /* 0x000000000000094d */ /* 0x000fea0003800000 */
[----:B------:R-:W0:Y:S01]  /*0080*/  LDC.64 R4, c[0x0][0x380] ;  /* 0x0000e000ff047b82 */ /* 0x000e220000000a00 */
[----:B------:R-:W1:Y:S01]  /*0090*/  LDCU.64 UR6, c[0x0][0x358] ;  /* 0x00006b00ff0677ac */ /* 0x000e620008000a00 */
[----:B------:R-:W-:Y:S02]  /*00a0*/  IMAD.MOV.U32 R18, RZ, RZ, 0x0 ;  /* 0x00000000ff127424 */ /* 0x000fe400078e00ff */
[----:B------:R-:W-:Y:S02]  /*00b0*/  IMAD.MOV.U32 R19, RZ, RZ, 0x3ca00000 ;  /* 0x3ca00000ff137424 */ /* 0x000fe400078e00ff */
[----:B------:R-:W-:Y:S02]  /*00c0*/  IMAD.MOV.U32 R22, RZ, RZ, 0x0 ;  /* 0x00000000ff167424 */ /* 0x000fe400078e00ff */
[----:B------:R-:W-:Y:S01]  /*00d0*/  IMAD.MOV.U32 R23, RZ, RZ, 0x40100000 ;  /* 0x40100000ff177424 */ /* 0x000fe200078e00ff */
[----:B------:R-:W-:Y:S01]  /*00e0*/  UMOV UR4, 0x54442d18 ;  /* 0x54442d1800047882 */ /* 0x000fe20000000000 */
[----:B------:R-:W-:Y:S01]  /*00f0*/  UMOV UR5, 0x400921fb ;  /* 0x400921fb00057882 */ /* 0x000fe20000000000 */
[----:B------:R-:W2:Y:S01]  /*0100*/  LDCU.64 UR10, c[0x4][0x48] ;  /* 0x01000900ff0a77ac */ /* 0x000ea20008000a00 */
[----:B0-----:R-:W-:-:S05]  /*0110*/  IMAD.WIDE R4, R28, 0x30, R4 ;  /* 0x000000301c047825 */ /* 0x001fca00078e0204 */
[----:B-1----:R-:W3:Y:S04]  /*0120*/  LDG.E.64 R8, desc[UR6][R4.64] ;  /* 0x0000000604087981 */ /* 0x002ee8000c1e1b00 */
[----:B------:R-:W4:Y:S04]  /*0130*/  LDG.E.64 R10, desc[UR6][R4.64+0x10] ;  /* 0x00001006040a7981 */ /* 0x000f28000c1e1b00 */
[----:B------:R-:W5:Y:S01]  /*0140*/  LDG.E.64 R2, desc[UR6][R4.64+0x8] ;  /* 0x0000080604027981 */ /* 0x000f62000c1e1b00 */
[----:B------:R-:W-:Y:S01]  /*0150*/  IMAD.SHL.U32 R28, R28, 0x2, RZ ;  /* 0x000000021c1c7824 */ /* 0x000fe200078e00ff */
[----:B------:R-:W-:-:S02]  /*0160*/  CS2R R24, SRZ ;  /* 0x0000000000187805 */ /* 0x000fc4000001ff00 */
[----:B---3--:R-:W-:-:S04]  /*0170*/  SHF.R.U32.HI R0, RZ, 0x2, R9 ;  /* 0x00000002ff007819 */ /* 0x008fc80000011609 */
[----:B------:R-:W-:Y:S01]  /*0180*/  LOP3.LUT R0, R0, R9, RZ, 0x3c, !PT ;  /* 0x0000000900007212 */ /* 0x000fe200078e3cff */
[----:B----4-:R-:W-:Y:S01]  /*0190*/  IMAD.SHL.U32 R7, R11, 0x10, RZ ;  /* 0x000000100b077824 */ /* 0x010fe200078e00ff */
[----:B-----5:R-:W-:-:S03]  /*01a0*/  SHF.R.U32.HI R9, RZ, 0x2, R2 ;  /* 0x00000002ff097819 */ /* 0x020fc60000011602 */
[C---:B------:R-:W-:Y:S01]  /*01b0*/  IMAD.SHL.U32 R6, R0.reuse, 0x2, RZ ;  /* 0x0000000200067824 */ /* 0x040fe200078e00ff */
[----:B------:R-:W-:Y:S02]  /*01c0*/  SHF.R.U32.HI R12, RZ, 0x2, R3 ;  /* 0x00000002ff0c7819 */ /* 0x000fe40000011603 */
[----:B------:R-:W-:Y:S02]  /*01d0*/  LOP3.LUT R9, R9, R2, RZ, 0x3c, !PT ;  /* 0x0000000209097212 */ /* 0x000fe400078e3cff */
[----:B------:R-:W-:Y:S02]  /*01e0*/  LOP3.LUT R6, R0, R6, R7, 0x96, !PT ;  /* 0x0000000600067212 */ /* 0x000fe400078e9607 */
[----:B------:R-:W-:Y:S01]  /*01f0*/  LOP3.LUT R12, R12, R3, RZ, 0x3c, !PT ;  /* 0x000000030c0c7212 */ /* 0x000fe200078e3cff */
[----:B------:R-:W-:Y:S01]  /*0200*/  IMAD.SHL.U32 R2, R9, 0x2, RZ ;  /* 0x0000000209027824 */ /* 0x000fe200078e00ff */
[----:B------:R-:W-:-:S04]  /*0210*/  LOP3.LUT R6, R6, R11, RZ, 0x3c, !PT ;  /* 0x0000000b06067212 */ /* 0x000fc800078e3cff */
[----:B------:R-:W-:Y:S01]  /*0220*/  IADD3 R17, PT, PT, R8, 0x587c5, R6 ;  /* 0x000587c508117810 */ /* 0x000fe20007ffe006 */
[----:B------:R-:W-:-:S05]  /*0230*/  IMAD.SHL.U32 R0, R6, 0x10, RZ ;  /* 0x0000001006007824 */ /* 0x000fca00078e00ff */
[----:B------:R-:W-:Y:S01]  /*0240*/  LOP3.LUT R7, R9, R2, R0, 0x96, !PT ;  /* 0x0000000209077212 */ /* 0x000fe200078e9600 */
[----:B------:R-:W-:Y:S01]  /*0250*/  IMAD.SHL.U32 R0, R12, 0x2, RZ ;  /* 0x000000020c007824 */ /* 0x000fe200078e00ff */
[----:B------:R-:W-:Y:S02]  /*0260*/  SHF.R.U32.HI R9, RZ, 0x2, R10 ;  /* 0x00000002ff097819 */ /* 0x000fe4000001160a */
[----:B------:R-:W-:Y:S02]  /*0270*/  LOP3.LUT R7, R7, R6, RZ, 0x3c, !PT ;  /* 0x0000000607077212 */ /* 0x000fe400078e3cff */
[----:B------:R-:W-:Y:S01]  /*0280*/  LOP3.LUT R9, R9, R10, RZ, 0x3c, !PT ;  /* 0x0000000a09097212 */ /* 0x000fe200078e3cff */
[----:B------:R-:W-:Y:S02]  /*0290*/  VIADD R10, R8, 0x161f14 ;  /* 0x00161f14080a7836 */ /* 0x000fe40000000000 */
[----:B------:R-:W-:Y:S01]  /*02a0*/  IMAD.SHL.U32 R3, R7, 0x10, RZ ;  /* 0x0000001007037824 */ /* 0x000fe200078e00ff */
[----:B------:R0:W-:Y:S04]  /*02b0*/  STG.E.64 desc[UR6][R4.64+0x8], R6 ;  /* 0x0000080604007986 */ /* 0x0001e8000c101b06 */
[----:B------:R-:W-:Y:S01]  /*02c0*/  LOP3.LUT R0, R12, R0, R3, 0x96, !PT ;  /* 0x000000000c007212 */ /* 0x000fe200078e9603 */
[----:B------:R-:W-:Y:S01]  /*02d0*/  IMAD.SHL.U32 R3, R9, 0x2, RZ ;  /* 0x0000000209037824 */ /* 0x000fe200078e00ff */
[----:B------:R-:W-:Y:S01]  /*02e0*/  IADD3 R12, PT, PT, R8, 0xb0f8a, R7 ;  /* 0x000b0f8a080c7810 */ /* 0x000fe20007ffe007 */
[----:B------:R0:W-:Y:S01]  /*02f0*/  STG.E.64 desc[UR6][R4.64], R10 ;  /* 0x0000000a04007986 */ /* 0x0001e2000c101b06 */
[----:B------:R-:W-:-:S03]  /*0300*/  LOP3.LUT R2, R0, R7, RZ, 0x3c, !PT ;  /* 0x0000000700027212 */ /* 0x000fc600078e3cff */
[----:B------:R-:W-:Y:S01]  /*0310*/  IMAD.WIDE.U32 R12, R12, 0x200000, RZ ;  /* 0x002000000c0c7825 */ /* 0x000fe200078e00ff */
[----:B------:R-:W-:-:S03]  /*0320*/  IADD3 R21, PT, PT, R8, 0x10974f, R2 ;  /* 0x0010974f08157810 */ /* 0x000fc60007ffe002 */
[----:B------:R-:W-:Y:S01]  /*0330*/  IMAD.SHL.U32 R0, R2, 0x10, RZ ;  /* 0x0000001002007824 */ /* 0x000fe200078e00ff */
[----:B------:R-:W-:Y:S01]  /*0340*/  LOP3.LUT R16, R12, R17, RZ, 0x3c, !PT ;  /* 0x000000110c107212 */ /* 0x000fe200078e3cff */
[----:B------:R-:W-:-:S03]  /*0350*/  IMAD.MOV.U32 R17, RZ, RZ, R13 ;  /* 0x000000ffff117224 */ /* 0x000fc600078e000d */
[----:B------:R-:W-:Y:S01]  /*0360*/  LOP3.LUT R3, R9, R3, R0, 0x96, !PT ;  /* 0x0000000309037212 */ /* 0x000fe200078e9600 */
[----:B------:R-:W1:Y:S01]  /*0370*/  I2F.F64.U64 R12, R16 ;  /* 0x00000010000c7312 */ /* 0x000e620000301800 */
[----:B------:R-:W3:Y:S02]  /*0380*/  LDC.64 R8, c[0x0][0x390] ;  /* 0x0000e400ff087b82 */ /* 0x000ee40000000a00 */
[----:B------:R-:W-:-:S05]  /*0390*/  LOP3.LUT R3, R3, R2, RZ, 0x3c, !PT ;  /* 0x0000000203037212 */ /* 0x000fca00078e3cff */
[----:B------:R-:W-:Y:S01]  /*03a0*/  IMAD.IADD R14, R3, 0x1, R10 ;  /* 0x00000001030e7824 */ /* 0x000fe200078e020a */
[----:B------:R0:W-:Y:S03]  /*03b0*/  STG.E.64 desc[UR6][R4.64+0x10], R2 ;  /* 0x0000100204007986 */ /* 0x0001e6000c101b06 */
[----:B------:R-:W-:Y:S01]  /*03c0*/  IMAD.WIDE.U32 R14, R14, 0x200000, RZ ;  /* 0x002000000e0e7825 */ /* 0x000fe200078e00ff */
[----:B-1----:R-:W-:Y:S02]  /*03d0*/  DFMA R12, R12, R18, 5.5511151231257827021e-17 ;  /* 0x3c9000000c0c742b */ /* 0x002fe40000000012 */
[----:B------:R-:W-:Y:S01]  /*03e0*/  LOP3.LUT R20, R14, R21, RZ, 0x3c, !PT ;  /* 0x000000150e147212 */ /* 0x000fe200078e3cff */
[----:B------:R-:W-:-:S04]  /*03f0*/  IMAD.MOV.U32 R21, RZ, RZ, R15 ;  /* 0x000000ffff157224 */ /* 0x000fc800078e000f */
[----:B------:R1:W4:Y:S01]  /*0400*/  I2F.F64.U64 R14, R20 ;  /* 0x00000014000e7312 */ /* 0x0003220000301800 */
[----:B------:R-:W-:Y:S01]  /*0410*/  DADD R12, R12, R12 ;  /* 0x000000000c0c7229 */ /* 0x000fe2000000000c */
[----:B-1----:R-:W1:Y:S01]  /*0420*/  LDC.64 R20, c[0x0][0x388] ;  /* 0x0000e200ff147b82 */ /* 0x002e620000000a00 */
[----:B----4-:R-:W-:Y:S01]  /*0430*/  DFMA R14, R14, R18, 5.5511151231257827021e-17 ;  /* 0x3c9000000e0e742b */ /* 0x010fe20000000012 */
[----:B------:R-:W-:Y:S02]  /*0440*/  IMAD.MOV.U32 R18, RZ, RZ, 0x54442d18 ;  /* 0x54442d18ff127424 */ /* 0x000fe400078e00ff */
[----:B------:R-:W-:-:S05]  /*0450*/  IMAD.MOV.U32 R19, RZ, RZ, 0x400921fb ;  /* 0x400921fbff137424 */ /* 0x000fca00078e00ff */
[----:B------:R-:W-:Y:S02]  /*0460*/  DFMA R16, R14, R22, -2 ;  /* 0xc00000000e10742b */ /* 0x000fe40000000016 */
[----:B------:R-:W-:Y:S01]  /*0470*/  DFMA R18, R12, UR4, -R18 ;  /* 0x000000040c127c2b */ /* 0x000fe20008000812 */
[----:B------:R-:W-:Y:S01]  /*0480*/  UMOV UR4, URZ ;  /* 0x000000ff00047c82 */ /* 0x000fe20008000000 */
[----:B---3--:R-:W-:Y:S01]  /*0490*/  IMAD.WIDE R12, R28, 0x8, R8 ;  /* 0x000000081c0c7825 */ /* 0x008fe200078e0208 */
[----:B------:R-:W-:-:S04]  /*04a0*/  CS2R R8, SRZ ;  /* 0x0000000000087805 */ /* 0x000fc8000001ff00 */
[----:B------:R0:W-:Y:S01]  /*04b0*/  STG.E.64 desc[UR6][R12.64], R18 ;  /* 0x000000120c007986 */ /* 0x0001e2000c101b06 */
[----:B-1----:R-:W-:-:S03]  /*04c0*/  IMAD.WIDE R20, R28, 0x8, R20 ;  /* 0x000000081c147825 */ /* 0x002fc600078e0214 */
[----:B--2---:R0:W-:Y:S04]  /*04d0*/  STG.E.64 desc[UR6][R12.64+0x8], R16 ;  /* 0x000008100c007986 */ /* 0x0041e8000c101b06 */
.L_x_10:
[----:B0-----:R-:W0:Y:S01]  /*04e0*/  MUFU.RCP64H R3, 0.0099999979138374328613 ;  /* 0x3f847ae100037908 */ /* 0x001e220000001800 */
[----:B------:R-:W-:Y:S01]  /*04f0*/  IMAD.MOV.U32 R6, RZ, RZ, 0x47ae147b ;  /* 0x47ae147bff067424 */ /* 0x000fe200078e00ff */
[----:B------:R-:W-:Y:S01]  /*0500*/  DADD R22, RZ, -R18 ;  /* 0x00000000ff167229 */ /* 0x000fe20000000812 */
[----:B------:R-:W-:Y:S01]  /*0510*/  IMAD.MOV.U32 R7, RZ, RZ, 0x3f847ae1 ;  /* 0x3f847ae1ff077424 */ /* 0x000fe200078e00ff */
[----:B------:R-:W-:Y:S01]  /*0520*/  UMOV UR8, 0x47ae147b ;  /* 0x47ae147b00087882 */ /* 0x000fe20000000000 */
[----:B------:R-:W-:Y:S01]  /*0530*/  IMAD.MOV.U32 R2, RZ, RZ, 0x1 ;  /* 0x00000001ff027424 */ /* 0x000fe200078e00ff */
[----:B------:R-:W-:Y:S01]  /*0540*/  UMOV UR9, 0x3f847ae1 ;  /* 0x3f847ae100097882 */ /* 0x000fe20000000000 */
[----:B------:R-:W-:Y:S01]  /*0550*/  UMOV UR5, 0x47ae147b ;  /* 0x47ae147b00057882 */ /* 0x000fe20000000000 */
[----:B------:R-:W-:Y:S01]  /*0560*/  BSSY.RECONVERGENT B0, `(.L_x_0) ;  /* 0x0000016000007945 */ /* 0x000fe20003800200 */
[----:B------:R-:W-:Y:S01]  /*0570*/  IMAD.MOV.U32 R29, RZ, RZ, 0x3f847ae1 ;  /* 0x3f847ae1ff1d7424 */ /* 0x000fe200078e00ff */
[----:B------:R-:W-:-:S02]  /*0580*/  DADD R8, R22, -R8 ;  /* 0x0000000016087229 */ /* 0x000fc40000000808 */
[----:B------:R-:W-:Y:S02]  /*0590*/  DFMA R24, R22, UR8, R24 ;  /* 0x0000000816187c2b */ /* 0x000fe40008000018 */
[----:B0-----:R-:W-:-:S06]  /*05a0*/  DFMA R4, R2, -R6, 1 ;  /* 0x3ff000000204742b */ /* 0x001fcc0000000806 */
[----:B------:R-:W-:Y:S02]  /*05b0*/  FSETP.GEU.AND P1, PT, |R9|, 6.5827683646048100446e-37, PT ;  /* 0x036000000900780b */ /* 0x000fe40003f2e200 */
[----:B------:R-:W-:-:S08]  /*05c0*/  DFMA R4, R4, R4, R4 ;  /* 0x000000040404722b */ /* 0x000fd00000000004 */
[----:B------:R-:W-:-:S08]  /*05d0*/  DFMA R4, R2, R4, R2 ;  /* 0x000000040204722b */ /* 0x000fd00000000002 */
[----:B------:R-:W-:-:S08]  /*05e0*/  DFMA R2, R4, -R6, 1 ;  /* 0x3ff000000402742b */ /* 0x000fd00000000806 */
[----:B------:R-:W-:-:S08]  /*05f0*/  DFMA R2, R4, R2, R4 ;  /* 0x000000020402722b */ /* 0x000fd00000000004 */
[----:B------:R-:W-:-:S08]  /*0600*/  DMUL R4, R8, R2 ;  /* 0x0000000208047228 */ /* 0x000fd00000000000 */
[----:B------:R-:W-:-:S08]  /*0610*/  DFMA R6, R4, -R6, R8 ;  /* 0x800000060406722b */ /* 0x000fd00000000008 */
[----:B------:R-:W-:-:S10]  /*0620*/  DFMA R2, R2, R6, R4 ;  /* 0x000000060202722b */ /* 0x000fd40000000004 */
[----:B------:R-:W-:-:S05]  /*0630*/  FFMA R0, RZ, 1.0349999666213989258, R3 ;  /* 0x3f847ae1ff007823 */ /* 0x000fca0000000003 */
[----:B------:R-:W-:-:S13]  /*0640*/  FSETP.GT.AND P0, PT, |R0|, 1.469367938527859385e-39, PT ;  /* 0x001000000000780b */ /* 0x000fda0003f04200 */
[----:B-1----:R-:W-:Y:S05]  /*0650*/  @P0 BRA P1, `(.L_x_1) ;  /* 0x0000000000180947 */ /* 0x002fea0000800000 */
[----:B------:R-:W-:Y:S01]  /*0660*/  IMAD.MOV.U32 R4, RZ, RZ, R8 ;  /* 0x000000ffff047224 */ /* 0x000fe200078e0008 */
[----:B------:R-:W-:Y:S01]  /*0670*/  MOV R0, 0x6a0 ;  /* 0x000006a000007802 */ /* 0x000fe20000000f00 */
[----:B------:R-:W-:-:S07]  /*0680*/  IMAD.MOV.U32 R5, RZ, RZ, R9 ;  /* 0x000000ffff057224 */ /* 0x000fce00078e0009 */
[----:B------:R-:W-:Y:S05]  /*0690*/  CALL.REL.NOINC `($__internal_0_$__cuda_sm20_div_rn_f64_full) ;  /* 0x0000000c007c7944 */ /* 0x000fea0003c00000 */
[----:B------:R-:W-:Y:S02]  /*06a0*/  IMAD.MOV.U32 R2, RZ, RZ, R4 ;  /* 0x000000ffff027224 */ /* 0x000fe400078e0004 */
[----:B------:R-:W-:-:S07]  /*06b0*/  IMAD.MOV.U32 R3, RZ, RZ, R5 ;  /* 0x000000ffff037224 */ /* 0x000fce00078e0005 */
.L_x_1:
[----:B------:R-:W-:Y:S05]  /*06c0*/  BSYNC.RECONVERGENT B0 ;  /* 0x0000000000007941 */ /* 0x000fea0003800200 */
.L_x_0:
[----:B------:R-:W-:Y:S01]  /*06d0*/  DMUL R4, RZ, R24 ;  /* 0x00000018ff047228 */ /* 0x000fe20000000000 */
[----:B------:R-:W-:Y:S01]  /*06e0*/  UMOV UR8, 0x33333333 ;  /* 0x3333333300087882 */ /* 0x000fe20000000000 */
[----:B------:R-:W-:Y:S01]  /*06f0*/  DSETP.NEU.AND P1, PT, |R18|, +INF , PT ;  /* 0x7ff000001200742a */ /* 0x000fe20003f2d200 */
[----:B------:R-:W-:Y:S01]  /*0700*/  UMOV UR9, 0x40033333 ;  /* 0x4003333300097882 */ /* 0x000fe20000000000 */
[----:B------:R-:W-:Y:S04]  /*0710*/  BSSY.RECONVERGENT B0, `(.L_x_2) ;  /* 0x000001f000007945 */ /* 0x000fe80003800200 */
[----:B------:R-:W-:-:S08]  /*0720*/  DFMA R4, R22, 10, R4 ;  /* 0x402400001604782b */ /* 0x000fd00000000004 */
[----:B------:R-:W-:Y:S01]  /*0730*/  DFMA R4, R2, 1.5, R4 ;  /* 0x3ff800000204782b */ /* 0x000fe20000000004 */
[----:B------:R-:W-:Y:S01]  /*0740*/  @!P1 IMAD.MOV.U32 R0, RZ, RZ, RZ ;  /* 0x000000ffff009224 */ /* 0x000fe200078e00ff */
[----:B------:R-:W-:-:S06]  /*0750*/  @!P1 DMUL R2, RZ, R18 ;  /* 0x00000012ff029228 */ /* 0x000fcc0000000000 */
[----:B------:R-:W-:-:S06]  /*0760*/  DSETP.GT.AND P0, PT, R4, UR8, PT ;  /* 0x0000000804007e2a */ /* 0x000fcc000bf04000 */
[----:B------:R-:W-:Y:S02]  /*0770*/  FSEL R26, R4, 4.172325063223070174e-08, !P0 ;  /* 0x33333333041a7808 */ /* 0x000fe40004000000 */
[----:B------:R-:W-:Y:S01]  /*0780*/  FSEL R27, R5, 2.0499999523162841797, !P0 ;  /* 0x40033333051b7808 */ /* 0x000fe20004000000 */
[----:B------:R-:W-:Y:S06]  /*0790*/  @!P1 BRA `(.L_x_3) ;  /* 0x0000000000589947 */ /* 0x000fec0003800000 */
[----:B------:R-:W-:Y:S01]  /*07a0*/  UMOV UR8, 0x6dc9c883 ;  /* 0x6dc9c88300087882 */ /* 0x000fe20000000000 */
[----:B------:R-:W-:Y:S01]  /*07b0*/  UMOV UR9, 0x3fe45f30 ;  /* 0x3fe45f3000097882 */ /* 0x000fe20000000000 */
[C---:B------:R-:W-:Y:S02]  /*07c0*/  DSETP.GE.AND P0, PT, |R18|.reuse, 2.14748364800000000000e+09, PT ;  /* 0x41e000001200742a */ /* 0x040fe40003f06200 */
[----:B------:R-:W-:Y:S01]  /*07d0*/  DMUL R4, R18, UR8 ;  /* 0x0000000812047c28 */ /* 0x000fe20008000000 */
[----:B------:R-:W-:Y:S01]  /*07e0*/  UMOV UR8, 0x54442d18 ;  /* 0x54442d1800087882 */ /* 0x000fe20000000000 */
[----:B------:R-:W-:-:S04]  /*07f0*/  UMOV UR9, 0x3ff921fb ;  /* 0x3ff921fb00097882 */ /* 0x000fc80000000000 */
[----:B------:R-:W0:Y:S08]  /*0800*/  F2I.F64 R0, R4 ;  /* 0x0000000400007311 */ /* 0x000e300000301100 */
[----:B0-----:R-:W0:Y:S02]  /*0810*/  I2F.F64 R2, R0 ;  /* 0x0000000000027312 */ /* 0x001e240000201c00 */
[----:B0-----:R-:W-:Y:S01]  /*0820*/  DFMA R6, R2, -UR8, R18 ;  /* 0x8000000802067c2b */ /* 0x001fe20008000012 */
[----:B------:R-:W-:Y:S01]  /*0830*/  UMOV UR8, 0x33145c00 ;  /* 0x33145c0000087882 */ /* 0x000fe20000000000 */
[----:B------:R-:W-:-:S06]  /*0840*/  UMOV UR9, 0x3c91a626 ;  /* 0x3c91a62600097882 */ /* 0x000fcc0000000000 */
[----:B------:R-:W-:Y:S01]  /*0850*/  DFMA R6, R2, -UR8, R6 ;  /* 0x8000000802067c2b */ /* 0x000fe20008000006 */
[----:B------:R-:W-:Y:S01]  /*0860*/  UMOV UR8, 0x252049c0 ;  /* 0x252049c000087882 */ /* 0x000fe20000000000 */
[----:B------:R-:W-:-:S06]  /*0870*/  UMOV UR9, 0x397b839a ;  /* 0x397b839a00097882 */ /* 0x000fcc0000000000 */
[----:B------:R-:W-:Y:S01]  /*0880*/  DFMA R2, R2, -UR8, R6 ;  /* 0x8000000802027c2b */ /* 0x000fe20008000006 */
[----:B------:R-:W-:Y:S10]  /*0890*/  @!P0 BRA `(.L_x_3) ;  /* 0x0000000000188947 */ /* 0x000ff40003800000 */
[----:B------:R-:W-:Y:S01]  /*08a0*/  IMAD.MOV.U32 R4, RZ, RZ, R18 ;  /* 0x000000ffff047224 */ /* 0x000fe200078e0012 */
[----:B------:R-:W-:Y:S01]  /*08b0*/  MOV R30, 0x8e0 ;  /* 0x000008e0001e7802 */ /* 0x000fe20000000f00 */
[----:B------:R-:W-:-:S07]  /*08c0*/  IMAD.MOV.U32 R32, RZ, RZ, R19 ;  /* 0x000000ffff207224 */ /* 0x000fce00078e0013 */
[----:B------:R-:W-:Y:S05]  /*08d0*/  CALL.REL.NOINC `($_Z8simulateP17curandStateXORWOWPdS1_S1_$__internal_trig_reduction_slowpathd) ;  /* 0x0000001000687944 */ /* 0x000fea0003c00000 */
[----:B------:R-:W-:Y:S02]  /*08e0*/  IMAD.MOV.U32 R2, RZ, RZ, R4 ;  /* 0x000000ffff027224 */ /* 0x000fe400078e0004 */
[----:B------:R-:W-:-:S07]  /*08f0*/  IMAD.MOV.U32 R3, RZ, RZ, R5 ;  /* 0x000000ffff037224 */ /* 0x000fce00078e0005 */
.L_x_3:
[----:B------:R-:W-:Y:S05]  /*0900*/  BSYNC.RECONVERGENT B0 ;  /* 0x0000000000007941 */ /* 0x000fea0003800200 */
.L_x_2:
[----:B------:R-:W-:-:S05]  /*0910*/  IMAD.SHL.U32 R4, R0, 0x40, RZ ;  /* 0x0000004000047824 */ /* 0x000fca00078e00ff */
[----:B------:R-:W-:-:S04]  /*0920*/  LOP3.LUT R4, R4, 0x40, RZ, 0xc0, !PT ;  /* 0x0000004004047812 */ /* 0x000fc800078ec0ff */
[----:B------:R-:W-:-:S05]  /*0930*/  IADD3 R34, P0, PT, R4, UR10, RZ ;  /* 0x0000000a04227c10 */ /* 0x000fca000ff1e0ff */
[----:B------:R-:W-:-:S05]  /*0940*/  IMAD.X R35, RZ, RZ, UR11, P0 ;  /* 0x0000000bff237e24 */ /* 0x000fca00080e06ff */
[----:B------:R-:W2:Y:S04]  /*0950*/  LDG.E.128.CONSTANT R4, desc[UR6][R34.64] ;  /* 0x0000000622047981 */ /* 0x000ea8000c1e9d00 */
[----:B------:R-:W3:Y:S04]  /*0960*/  LDG.E.128.CONSTANT R8, desc[UR6][R34.64+0x10] ;  /* 0x0000100622087981 */ /* 0x000ee8000c1e9d00 */
[----:B------:R-:W4:Y:S01]  /*0970*/  LDG.E.128.CONSTANT R12, desc[UR6][R34.64+0x20] ;  /* 0x00002006220c7981 */ /* 0x000f22000c1e9d00 */
[----:B------:R-:W-:Y:S01]  /*0980*/  LOP3.LUT R30, R0, 0x1, RZ, 0xc0, !PT ;  /* 0x00000001001e7812 */ /* 0x000fe200078ec0ff */
[----:B------:R-:W-:Y:S01]  /*0990*/  IMAD.MOV.U32 R32, RZ, RZ, 0x20fd8164 ;  /* 0x20fd8164ff207424 */ /* 0x000fe200078e00ff */
[----:B------:R-:W-:Y:S01]  /*09a0*/  UMOV UR12, 0x47ae147b ;  /* 0x47ae147b000c7882 */ /* 0x000fe20000000000 */
[----:B------:R-:W-:Y:S01]  /*09b0*/  UMOV UR13, 0x3f847ae1 ;  /* 0x3f847ae1000d7882 */ /* 0x000fe20000000000 */
[----:B------:R-:W-:Y:S01]  /*09c0*/  ISETP.NE.U32.AND P1, PT, R30, 0x1, PT ;  /* 0x000000011e00780c */ /* 0x000fe20003f25070 */
[----:B------:R-:W-:Y:S01]  /*09d0*/  IMAD.MOV.U32 R30, RZ, RZ, 0x3da8ff83 ;  /* 0x3da8ff83ff1e7424 */ /* 0x000fe200078e00ff */
[----:B------:R-:W-:Y:S01]  /*09e0*/  UMOV UR8, 0x54442d18 ;  /* 0x54442d1800087882 */ /* 0x000fe20000000000 */
[----:B------:R-:W-:Y:S01]  /*09f0*/  UMOV UR9, 0x401921fb ;  /* 0x401921fb00097882 */ /* 0x000fe20000000000 */
[----:B------:R-:W-:Y:S01]  /*0a00*/  FSEL R32, R32, -8.06006814911005101289e+34, !P1 ;  /* 0xf9785eba20207808 */ /* 0x000fe20004800000 */
[----:B------:R-:W-:Y:S01]  /*0a10*/  UMOV UR14, 0x54442d18 ;  /* 0x54442d18000e7882 */ /* 0x000fe20000000000 */
[----:B------:R-:W-:Y:S01]  /*0a20*/  FSEL R33, -R30, 0.11223486810922622681, !P1 ;  /* 0x3de5db651e217808 */ /* 0x000fe20004800100 */
[----:B------:R-:W-:Y:S01]  /*0a30*/  DMUL R30, R2, R2 ;  /* 0x00000002021e7228 */ /* 0x000fe20000000000 */
[----:B------:R-:W-:Y:S01]  /*0a40*/  UMOV UR15, 0x400921fb ;  /* 0x400921fb000f7882 */ /* 0x000fe20000000000 */
[----:B------:R-:W-:Y:S06]  /*0a50*/  BSSY.RECONVERGENT B0, `(.L_x_4) ;  /* 0x000003c000007945 */ /* 0x000fec0003800200 */
[----:B--2---:R-:W-:-:S02]  /*0a60*/  DFMA R32, R30, R32, R4 ;  /* 0x000000201e20722b */ /* 0x004fc40000000004 */
[----:B------:R-:W-:Y:S01]  /*0a70*/  DFMA R4, R16, UR12, R18 ;  /* 0x0000000c10047c2b */ /* 0x000fe20008000012 */
[----:B------:R-:W0:Y:S01]  /*0a80*/  MUFU.RCP64H R19, 0.0099999979138374328613 ;  /* 0x3f847ae100137908 */ /* 0x000e220000001800 */
[----:B------:R-:W-:-:S04]  /*0a90*/  IMAD.MOV.U32 R18, RZ, RZ, 0x1 ;  /* 0x00000001ff127424 */ /* 0x000fc800078e00ff */
[----:B------:R-:W-:Y:S02]  /*0aa0*/  DFMA R32, R30, R32, R6 ;  /* 0x000000201e20722b */ /* 0x000fe40000000006 */
[C---:B------:R-:W-:Y:S01]  /*0ab0*/  DADD R6, R4.reuse, -UR8 ;  /* 0x8000000804067e29 */ /* 0x040fe20008000000 */
[----:B------:R-:W-:Y:S02]  /*0ac0*/  UMOV UR9, 0x400921fb ;  /* 0x400921fb00097882 */ /* 0x000fe40000000000 */
[----:B------:R-:W-:Y:S01]  /*0ad0*/  DSETP.GT.AND P0, PT, R4, UR8, PT ;  /* 0x0000000804007e2a */ /* 0x000fe2000bf04000 */
[----:B------:R-:W-:Y:S02]  /*0ae0*/  UMOV UR9, 0x401921fb ;  /* 0x401921fb00097882 */ /* 0x000fe40000000000 */
[----:B---3--:R-:W-:-:S04]  /*0af0*/  DFMA R32, R30, R32, R8 ;  /* 0x000000201e20722b */ /* 0x008fc80000000008 */
[----:B------:R-:W-:Y:S01]  /*0b00*/  FSEL R6, R6, R4, P0 ;  /* 0x0000000406067208 */ /* 0x000fe20000000000 */
[----:B------:R-:W-:Y:S01]  /*0b10*/  IMAD.MOV.U32 R4, RZ, RZ, 0x47ae147b ;  /* 0x47ae147bff047424 */ /* 0x000fe200078e00ff */
[----:B------:R-:W-:Y:S01]  /*0b20*/  FSEL R7, R7, R5, P0 ;  /* 0x0000000507077208 */ /* 0x000fe20000000000 */
[----:B------:R-:W-:Y:S01]  /*0b30*/  IMAD.MOV.U32 R5, RZ, RZ, 0x3f847ae1 ;  /* 0x3f847ae1ff057424 */ /* 0x000fe200078e00ff */
[----:B------:R-:W-:-:S04]  /*0b40*/  DFMA R32, R30, R32, R10 ;  /* 0x000000201e20722b */ /* 0x000fc8000000000a */
[----:B------:R-:W-:Y:S01]  /*0b50*/  DADD R10, R6, UR8 ;  /* 0x00000008060a7e29 */ /* 0x000fe20008000000 */
[----:B------:R-:W-:Y:S01]  /*0b60*/  UMOV UR8, 0x33333333 ;  /* 0x3333333300087882 */ /* 0x000fe20000000000 */
[----:B0-----:R-:W-:Y:S01]  /*0b70*/  DFMA R8, R18, -R4, 1 ;  /* 0x3ff000001208742b */ /* 0x001fe20000000804 */
[----:B------:R-:W-:Y:S01]  /*0b80*/  UMOV UR9, 0x40033333 ;  /* 0x4003333300097882 */ /* 0x000fe20000000000 */
[----:B------:R-:W-:Y:S02]  /*0b90*/  DSETP.GEU.AND P0, PT, R6, -UR14, PT ;  /* 0x8000000e06007e2a */ /* 0x000fe4000bf0e000 */
[----:B----4-:R-:W-:-:S04]  /*0ba0*/  DFMA R12, R30, R32, R12 ;  /* 0x000000201e0c722b */ /* 0x010fc8000000000c */
[----:B------:R-:W-:Y:S01]  /*0bb0*/  DFMA R8, R8, R8, R8 ;  /* 0x000000080808722b */ /* 0x000fe20000000008 */
[----:B------:R-:W-:Y:S02]  /*0bc0*/  FSEL R10, R10, R6, !P0 ;  /* 0x000000060a0a7208 */ /* 0x000fe40004000000 */
[----:B------:R-:W-:Y:S01]  /*0bd0*/  FSEL R11, R11, R7, !P0 ;  /* 0x000000070b0b7208 */ /* 0x000fe20004000000 */
[----:B------:R-:W-:Y:S01]  /*0be0*/  DFMA R12, R30, R12, R14 ;  /* 0x0000000c1e0c722b */ /* 0x000fe2000000000e */
[----:B------:R-:W-:-:S03]  /*0bf0*/  LOP3.LUT P0, RZ, R0, 0x2, RZ, 0xc0, !PT ;  /* 0x0000000200ff7812 */ /* 0x000fc6000780c0ff */
[----:B------:R-:W-:Y:S02]  /*0c00*/  DFMA R18, R18, R8, R18 ;  /* 0x000000081212722b */ /* 0x000fe40000000012 */
[----:B------:R-:W-:Y:S02]  /*0c10*/  DADD R8, RZ, -R10 ;  /* 0x00000000ff087229 */ /* 0x000fe4000000080a */
[----:B------:R-:W-:Y:S02]  /*0c20*/  DFMA R2, R12, R2, R2 ;  /* 0x000000020c02722b */ /* 0x000fe40000000002 */
[----:B------:R-:W-:Y:S02]  /*0c30*/  DFMA R12, R30, R12, 1 ;  /* 0x3ff000001e0c742b */ /* 0x000fe4000000000c */
[----:B------:R-:W-:Y:S02]  /*0c40*/  DFMA R6, R18, -R4, 1 ;  /* 0x3ff000001206742b */ /* 0x000fe40000000804 */
[----:B------:R-:W-:-:S06]  /*0c50*/  DFMA R24, R8, UR12, R24 ;  /* 0x0000000c08187c2b */ /* 0x000fcc0008000018 */
[----:B------:R-:W-:Y:S01]  /*0c60*/  DFMA R18, R18, R6, R18 ;  /* 0x000000061212722b */ /* 0x000fe20000000012 */
[----:B------:R-:W-:Y:S01]  /*0c70*/  FSEL R12, R12, R2, !P1 ;  /* 0x000000020c0c7208 */ /* 0x000fe20004800000 */
[----:B------:R-:W-:Y:S01]  /*0c80*/  DADD R6, -R22, R8 ;  /* 0x0000000016067229 */ /* 0x000fe20000000108 */
[----:B------:R-:W-:Y:S01]  /*0c90*/  FSEL R13, R13, R3, !P1 ;  /* 0x000000030d0d7208 */ /* 0x000fe20004800000 */
[----:B------:R-:W-:Y:S01]  /*0ca0*/  DSETP.GEU.AND P1, PT, R26, -UR8, PT ;  /* 0x800000081a007e2a */ /* 0x000fe2000bf2e000 */
[----:B------:R-:W-:Y:S01]  /*0cb0*/  UMOV UR8, 0x51eb851f ;  /* 0x51eb851f00087882 */ /* 0x000fe20000000000 */
[----:B------:R-:W-:-:S04]  /*0cc0*/  UMOV UR9, 0x40239eb8 ;  /* 0x40239eb800097882 */ /* 0x000fc80000000000 */
[----:B------:R-:W-:-:S08]  /*0cd0*/  DMUL R14, R18, R6 ;  /* 0x00000006120e7228 */ /* 0x000fd00000000000 */
[----:B------:R-:W-:Y:S02]  /*0ce0*/  DFMA R2, R14, -R4, R6 ;  /* 0x800000040e02722b */ /* 0x000fe40000000006 */
[----:B------:R-:W-:-:S06]  /*0cf0*/  DADD R4, RZ, -R12 ;  /* 0x00000000ff047229 */ /* 0x000fcc000000080c */
[----:B------:R-:W-:Y:S01]  /*0d00*/  DFMA R2, R18, R2, R14 ;  /* 0x000000021202722b */ /* 0x000fe2000000000e */
[----:B------:R-:W-:Y:S02]  /*0d10*/  FSEL R14, R26, 4.172325063223070174e-08, P1 ;  /* 0x333333331a0e7808 */ /* 0x000fe40000800000 */
[----:B------:R-:W-:Y:S02]  /*0d20*/  FSEL R15, R27, -2.0499999523162841797, P1 ;  /* 0xc00333331b0f7808 */ /* 0x000fe40000800000 */
[----:B------:R-:W-:Y:S02]  /*0d30*/  FSEL R22, R12, R4, !P0 ;  /* 0x000000040c167208 */ /* 0x000fe40004000000 */
[----:B------:R-:W-:-:S03]  /*0d40*/  FSEL R23, R13, R5, !P0 ;  /* 0x000000050d177208 */ /* 0x000fc60004000000 */
[----:B------:R-:W-:Y:S01]  /*0d50*/  FFMA R0, RZ, 1.0349999666213989258, R3 ;  /* 0x3f847ae1ff007823 */ /* 0x000fe20000000003 */
[----:B------:R-:W-:Y:S02]  /*0d60*/  FSETP.GEU.AND P1, PT, |R7|, 6.5827683646048100446e-37, PT ;  /* 0x036000000700780b */ /* 0x000fe40003f2e200 */
[----:B------:R-:W-:Y:S02]  /*0d70*/  DFMA R22, R22, UR8, R14 ;  /* 0x0000000816167c2b */ /* 0x000fe4000800000e */
[----:B------:R-:W-:-:S06]  /*0d80*/  FSETP.GT.AND P0, PT, |R0|, 1.469367938527859385e-39, PT ;  /* 0x001000000000780b */ /* 0x000fcc0003f04200 */
[----:B------:R-:W-:-:S07]  /*0d90*/  DFMA R22, R22, UR12, R16 ;  /* 0x0000000c16167c2b */ /* 0x000fce0008000010 */
[----:B------:R-:W-:Y:S05]  /*0da0*/  @P0 BRA P1, `(.L_x_5) ;  /* 0x0000000000180947 */ /* 0x000fea0000800000 */
[----:B------:R-:W-:Y:S01]  /*0db0*/  IMAD.MOV.U32 R4, RZ, RZ, R6 ;  /* 0x000000ffff047224 */ /* 0x000fe200078e0006 */
[----:B------:R-:W-:Y:S01]  /*0dc0*/  MOV R0, 0xdf0 ;  /* 0x00000df000007802 */ /* 0x000fe20000000f00 */
[----:B------:R-:W-:-:S07]  /*0dd0*/  IMAD.MOV.U32 R5, RZ, RZ, R7 ;  /* 0x000000ffff057224 */ /* 0x000fce00078e0007 */
[----:B------:R-:W-:Y:S05]  /*0de0*/  CALL.REL.NOINC `($__internal_0_$__cuda_sm20_div_rn_f64_full) ;  /* 0x0000000400a87944 */ /* 0x000fea0003c00000 */
[----:B------:R-:W-:Y:S02]  /*0df0*/  IMAD.MOV.U32 R2, RZ, RZ, R4 ;  /* 0x000000ffff027224 */ /* 0x000fe400078e0004 */
[----:B------:R-:W-:-:S07]  /*0e00*/  IMAD.MOV.U32 R3, RZ, RZ, R5 ;  /* 0x000000ffff037224 */ /* 0x000fce00078e0005 */
.L_x_5:
[----:B------:R-:W-:Y:S05]  /*0e10*/  BSYNC.RECONVERGENT B0 ;  /* 0x0000000000007941 */ /* 0x000fea0003800200 */
.L_x_4:
[----:B------:R-:W-:Y:S01]  /*0e20*/  DMUL R4, RZ, R24 ;  /* 0x00000018ff047228 */ /* 0x000fe20000000000 */
[----:B------:R-:W-:Y:S01]  /*0e30*/  UMOV UR8, 0x33333333 ;  /* 0x3333333300087882 */ /* 0x000fe20000000000 */
[----:B------:R-:W-:Y:S01]  /*0e40*/  DSETP.NEU.AND P1, PT, |R10|, +INF , PT ;  /* 0x7ff000000a00742a */ /* 0x000fe20003f2d200 */
[----:B------:R-:W-:Y:S01]  /*0e50*/  UMOV UR9, 0x40033333 ;  /* 0x4003333300097882 */ /* 0x000fe20000000000 */
[----:B------:R-:W-:Y:S04]  /*0e60*/  BSSY.RECONVERGENT B0, `(.L_x_6) ;  /* 0x0000022000007945 */ /* 0x000fe80003800200 */
[----:B------:R-:W-:-:S08]  /*0e70*/  DFMA R4, R8, 10, R4 ;  /* 0x402400000804782b */ /* 0x000fd00000000004 */
[----:B------:R-:W-:-:S08]  /*0e80*/  DFMA R4, R2, 1.5, R4 ;  /* 0x3ff800000204782b */ /* 0x000fd00000000004 */
        /* <DEDUP_REMOVED lines=20> */
[----:B------:R-:W-:Y:S01]  /*0fd0*/  BSSY.RECONVERGENT B1, `(.L_x_9) ;  /* 0x0000005000017945 */ /* 0x000fe20003800200 */
[----:B------:R-:W-:Y:S01]  /*0fe0*/  IMAD.MOV.U32 R4, RZ, RZ, R10 ;  /* 0x000000ffff047224 */ /* 0x000fe200078e000a */
[----:B------:R-:W-:Y:S01]  /*0ff0*/  MOV R30, 0x1020 ;  /* 0x00001020001e7802 */ /* 0x000fe20000000f00 */
[----:B------:R-:W-:-:S07]  /*1000*/  IMAD.MOV.U32 R32, RZ, RZ, R11 ;  /* 0x000000ffff207224 */ /* 0x000fce00078e000b */
[----:B------:R-:W-:Y:S05]  /*1010*/  CALL.REL.NOINC `($_Z8simulateP17curandStateXORWOWPdS1_S1_$__internal_trig_reduction_slowpathd) ;  /* 0x0000000800987944 */ /* 0x000fea0003c00000 */
[----:B------:R-:W-:Y:S05]  /*1020*/  BSYNC.RECONVERGENT B1 ;  /* 0x0000000000017941 */ /* 0x000fea0003800200 */
.L_x_9:
[----:B------:R-:W-:Y:S02]  /*1030*/  IMAD.MOV.U32 R2, RZ, RZ, R4 ;  /* 0x000000ffff027224 */ /* 0x000fe400078e0004 */
[----:B------:R-:W-:Y:S01]  /*1040*/  IMAD.MOV.U32 R3, RZ, RZ, R5 ;  /* 0x000000ffff037224 */ /* 0x000fe200078e0005 */
[----:B------:R-:W-:Y:S06]  /*1050*/  BRA `(.L_x_8) ;  /* 0x0000000000087947 */ /* 0x000fec0003800000 */
.L_x_7:
[----:B------:R-:W-:Y:S01]  /*1060*/  DMUL R2, RZ, R10 ;  /* 0x0000000aff027228 */ /* 0x000fe20000000000 */
[----:B------:R-:W-:-:S10]  /*1070*/  IMAD.MOV.U32 R0, RZ, RZ, RZ ;  /* 0x000000ffff007224 */ /* 0x000fd400078e00ff */
.L_x_8:
[----:B------:R-:W-:Y:S05]  /*1080*/  BSYNC.RECONVERGENT B0 ;  /* 0x0000000000007941 */ /* 0x000fea0003800200 */
.L_x_6:
        /* <DEDUP_REMOVED lines=9> */
[----:B------:R-:W-:Y:S01]  /*1120*/  DMUL R30, R2, R2 ;  /* 0x00000002021e7228 */ /* 0x000fe20000000000 */
[----:B------:R-:W-:Y:S01]  /*1130*/  UMOV UR12, 0x47ae147b ;  /* 0x47ae147b000c7882 */ /* 0x000fe20000000000 */
[----:B------:R-:W-:Y:S01]  /*1140*/  ISETP.NE.U32.AND P0, PT, R29, 0x1, PT ;  /* 0x000000011d00780c */ /* 0x000fe20003f05070 */
[----:B------:R-:W-:Y:S01]  /*1150*/  IMAD.MOV.U32 R29, RZ, RZ, 0x3da8ff83 ;  /* 0x3da8ff83ff1d7424 */ /* 0x000fe200078e00ff */
[----:B------:R-:W-:Y:S01]  /*1160*/  UMOV UR13, 0x3f847ae1 ;  /* 0x3f847ae1000d7882 */ /* 0x000fe20000000000 */
[----:B------:R-:W-:Y:S01]  /*1170*/  UMOV UR14, 0x54442d18 ;  /* 0x54442d18000e7882 */ /* 0x000fe20000000000 */
[----:B------:R-:W-:Y:S01]  /*1180*/  FSEL R34, R34, -8.06006814911005101289e+34, !P0 ;  /* 0xf9785eba22227808 */ /* 0x000fe20004000000 */
[----:B------:R-:W-:Y:S01]  /*1190*/  DFMA R10, R22, UR12, R10 ;  /* 0x0000000c160a7c2b */ /* 0x000fe2000800000a */
[----:B------:R-:W-:Y:S01]  /*11a0*/  FSEL R35, -R29, 0.11223486810922622681, !P0 ;  /* 0x3de5db651d237808 */ /* 0x000fe20004000100 */
[----:B------:R-:W-:Y:S01]  /*11b0*/  UMOV UR15, 0x401921fb ;  /* 0x401921fb000f7882 */ /* 0x000fe20000000000 */
[----:B------:R-:W-:Y:S01]  /*11c0*/  UMOV UR8, 0x54442d18 ;  /* 0x54442d1800087882 */ /* 0x000fe20000000000 */
[----:B------:R-:W-:Y:S01]  /*11d0*/  UMOV UR9, 0x400921fb ;  /* 0x400921fb00097882 */ /* 0x000fe20000000000 */
[----:B------:R-:W-:Y:S01]  /*11e0*/  LOP3.LUT P1, RZ, R0, 0x2, RZ, 0xc0, !PT ;  /* 0x0000000200ff7812 */ /* 0x000fe2000782c0ff */
[----:B------:R-:W-:-:S04]  /*11f0*/  UIADD3 UR4, UPT, UPT, UR4, 0x2, URZ ;  /* 0x0000000204047890 */ /* 0x000fc8000fffe0ff */
[----:B------:R-:W-:Y:S01]  /*1200*/  UISETP.NE.AND UP0, UPT, UR4, 0x3e8, UPT ;  /* 0x000003e80400788c */ /* 0x000fe2000bf05270 */
[----:B--2---:R-:W-:-:S08]  /*1210*/  DFMA R4, R30, R34, R4 ;  /* 0x000000221e04722b */ /* 0x004fd00000000004 */
[----:B------:R-:W-:-:S08]  /*1220*/  DFMA R4, R30, R4, R6 ;  /* 0x000000041e04722b */ /* 0x000fd00000000006 */
[----:B---3--:R-:W-:-:S08]  /*1230*/  DFMA R4, R30, R4, R12 ;  /* 0x000000041e04722b */ /* 0x008fd0000000000c */
[----:B------:R-:W-:-:S08]  /*1240*/  DFMA R4, R30, R4, R14 ;  /* 0x000000041e04722b */ /* 0x000fd0000000000e */
[----:B----4-:R-:W-:-:S08]  /*1250*/  DFMA R4, R30, R4, R16 ;  /* 0x000000041e04722b */ /* 0x010fd00000000010 */
[----:B------:R-:W-:-:S08]  /*1260*/  DFMA R4, R30, R4, R18 ;  /* 0x000000041e04722b */ /* 0x000fd00000000012 */
[----:B------:R-:W-:Y:S02]  /*1270*/  DFMA R2, R4, R2, R2 ;  /* 0x000000020402722b */ /* 0x000fe40000000002 */
[----:B------:R-:W-:-:S10]  /*1280*/  DFMA R4, R30, R4, 1 ;  /* 0x3ff000001e04742b */ /* 0x000fd40000000004 */
[----:B------:R-:W-:Y:S02]  /*1290*/  FSEL R6, R4, R2, !P0 ;  /* 0x0000000204067208 */ /* 0x000fe40004000000 */
[----:B------:R-:W-:Y:S01]  /*12a0*/  FSEL R7, R5, R3, !P0 ;  /* 0x0000000305077208 */ /* 0x000fe20004000000 */
[C---:B------:R-:W-:Y:S02]  /*12b0*/  DADD R4, R10.reuse, -UR14 ;  /* 0x8000000e0a047e29 */ /* 0x040fe40008000000 */
[----:B------:R-:W-:Y:S01]  /*12c0*/  DSETP.GT.AND P0, PT, R10, UR8, PT ;  /* 0x000000080a007e2a */ /* 0x000fe2000bf04000 */
[----:B------:R-:W-:Y:S01]  /*12d0*/  UMOV UR8, 0x33333333 ;  /* 0x3333333300087882 */ /* 0x000fe20000000000 */
[----:B------:R-:W-:Y:S01]  /*12e0*/  UMOV UR9, 0x40033333 ;  /* 0x4003333300097882 */ /* 0x000fe20000000000 */
[----:B------:R-:W-:Y:S02]  /*12f0*/  DADD R2, RZ, -R6 ;  /* 0x00000000ff027229 */ /* 0x000fe40000000806 */
[----:B------:R-:W-:Y:S01]  /*1300*/  DSETP.GEU.AND P2, PT, R26, -UR8, PT ;  /* 0x800000081a007e2a */ /* 0x000fe2000bf4e000 */
[----:B------:R-:W-:Y:S01]  /*1310*/  UMOV UR8, 0x54442d18 ;  /* 0x54442d1800087882 */ /* 0x000fe20000000000 */
[----:B------:R-:W-:Y:S01]  /*1320*/  UMOV UR9, 0x400921fb ;  /* 0x400921fb00097882 */ /* 0x000fe20000000000 */
[----:B------:R-:W-:-:S02]  /*1330*/  FSEL R10, R4, R10, P0 ;  /* 0x0000000a040a7208 */ /* 0x000fc40000000000 */
[----:B------:R-:W-:Y:S02]  /*1340*/  FSEL R11, R5, R11, P0 ;  /* 0x0000000b050b7208 */ /* 0x000fe40000000000 */
[----:B------:R-:W-:Y:S02]  /*1350*/  FSEL R4, R26, 4.172325063223070174e-08, P2 ;  /* 0x333333331a047808 */ /* 0x000fe40001000000 */
[----:B------:R-:W-:Y:S02]  /*1360*/  FSEL R16, R6, R2, !P1 ;  /* 0x0000000206107208 */ /* 0x000fe40004800000 */
[----:B------:R-:W-:Y:S01]  /*1370*/  FSEL R17, R7, R3, !P1 ;  /* 0x0000000307117208 */ /* 0x000fe20004800000 */
[C---:B------:R-:W-:Y:S01]  /*1380*/  DSETP.GEU.AND P0, PT, R10.reuse, -UR8, PT ;  /* 0x800000080a007e2a */ /* 0x040fe2000bf0e000 */
[----:B------:R-:W-:Y:S01]  /*1390*/  FSEL R5, R27, -2.0499999523162841797, P2 ;  /* 0xc00333331b057808 */ /* 0x000fe20001000000 */
[----:B------:R-:W-:Y:S01]  /*13a0*/  UMOV UR8, 0x51eb851f ;  /* 0x51eb851f00087882 */ /* 0x000fe20000000000 */
[----:B------:R-:W-:Y:S01]  /*13b0*/  UMOV UR9, 0x40239eb8 ;  /* 0x40239eb800097882 */ /* 0x000fe20000000000 */
[----:B------:R-:W-:-:S03]  /*13c0*/  DADD R2, R10, UR14 ;  /* 0x0000000e0a027e29 */ /* 0x000fc60008000000 */
[----:B------:R-:W-:-:S07]  /*13d0*/  DFMA R16, R16, UR8, R4 ;  /* 0x0000000810107c2b */ /* 0x000fce0008000004 */
[----:B------:R-:W-:Y:S01]  /*13e0*/  FSEL R18, R2, R10, !P0 ;  /* 0x0000000a02127208 */ /* 0x000fe20004000000 */
[----:B------:R-:W-:Y:S01]  /*13f0*/  DFMA R16, R16, UR12, R22 ;  /* 0x0000000c10107c2b */ /* 0x000fe20008000016 */
[----:B------:R-:W-:-:S05]  /*1400*/  FSEL R19, R3, R11, !P0 ;  /* 0x0000000b03137208 */ /* 0x000fca0004000000 */
[----:B------:R1:W-:Y:S04]  /*1410*/  STG.E.64 desc[UR6][R20.64], R18 ;  /* 0x0000001214007986 */ /* 0x0003e8000c101b06 */
[----:B------:R1:W-:Y:S01]  /*1420*/  STG.E.64 desc[UR6][R20.64+0x8], R16 ;  /* 0x0000081014007986 */ /* 0x0003e2000c101b06 */
[----:B------:R-:W-:Y:S05]  /*1430*/  BRA.U UP0, `(.L_x_10) ;  /* 0xfffffff100287547 */ /* 0x000fea000b83ffff */
[----:B------:R-:W0:Y:S02]  /*1440*/  LDC.64 R2, c[0x0][0x398] ;  /* 0x0000e600ff027b82 */ /* 0x000e240000000a00 */
[----:B0-----:R-:W-:-:S05]  /*1450*/  IMAD.WIDE R28, R28, 0x8, R2 ;  /* 0x000000081c1c7825 */ /* 0x001fca00078e0202 */
[----:B------:R-:W-:Y:S04]  /*1460*/  STG.E.64 desc[UR6][R28.64], R18 ;  /* 0x000000121c007986 */ /* 0x000fe8000c101b06 */
[----:B------:R-:W-:Y:S01]  /*1470*/  STG.E.64 desc[UR6][R28.64+0x8], R16 ;  /* 0x000008101c007986 */ /* 0x000fe2000c101b06 */
[----:B------:R-:W-:Y:S05]  /*1480*/  EXIT ;  /* 0x000000000000794d */ /* 0x000fea0003800000 */
        .weak           $__internal_0_$__cuda_sm20_div_rn_f64_full
        .type           $__internal_0_$__cuda_sm20_div_rn_f64_full,@function
        .size           $__internal_0_$__cuda_sm20_div_rn_f64_full,($_Z8simulateP17curandStateXORWOWPdS1_S1_$__internal_trig_reduction_slowpathd - $__internal_0_$__cuda_sm20_div_rn_f64_full)
$__internal_0_$__cuda_sm20_div_rn_f64_full:
[C---:B------:R-:W-:Y:S01]  /*1490*/  FSETP.GEU.AND P0, PT, |R29|.reuse, 1.469367938527859385e-39, PT ;  /* 0x001000001d00780b */ /* 0x040fe20003f0e200 */
[----:B------:R-:W-:Y:S01]  /*14a0*/  IMAD.U32 R34, RZ, RZ, UR5 ;  /* 0x00000005ff227e24 */ /* 0x000fe2000f8e00ff */
[----:B------:R-:W-:Y:S01]  /*14b0*/  LOP3.LUT R2, R29, 0x800fffff, RZ, 0xc0, !PT ;  /* 0x800fffff1d027812 */ /* 0x000fe200078ec0ff */
[----:B------:R-:W-:Y:S01]  /*14c0*/  IMAD.MOV.U32 R35, RZ, RZ, R29 ;  /* 0x000000ffff237224 */ /* 0x000fe200078e001d */
[C---:B------:R-:W-:Y:S01]  /*14d0*/  FSETP.GEU.AND P2, PT, |R5|.reuse, 1.469367938527859385e-39, PT ;  /* 0x001000000500780b */ /* 0x040fe20003f4e200 */
[----:B------:R-:W-:Y:S01]  /*14e0*/  IMAD.U32 R6, RZ, RZ, UR5 ;  /* 0x00000005ff067e24 */ /* 0x000fe2000f8e00ff */
[----:B------:R-:W-:Y:S01]  /*14f0*/  LOP3.LUT R7, R2, 0x3ff00000, RZ, 0xfc, !PT ;  /* 0x3ff0000002077812 */ /* 0x000fe200078efcff */
[----:B------:R-:W-:Y:S01]  /*1500*/  IMAD.MOV.U32 R12, RZ, RZ, 0x1 ;  /* 0x00000001ff0c7424 */ /* 0x000fe200078e00ff */
[----:B------:R-:W-:Y:S01]  /*1510*/  LOP3.LUT R2, R5, 0x7ff00000, RZ, 0xc0, !PT ;  /* 0x7ff0000005027812 */ /* 0x000fe200078ec0ff */
[----:B------:R-:W-:Y:S01]  /*1520*/  BSSY.RECONVERGENT B1, `(.L_x_11) ;  /* 0x0000050000017945 */ /* 0x000fe20003800200 */
[----:B------:R-:W-:-:S03]  /*1530*/  LOP3.LUT R31, R29, 0x7ff00000, RZ, 0xc0, !PT ;  /* 0x7ff000001d1f7812 */ /* 0x000fc600078ec0ff */
[----:B------:R-:W-:Y:S01]  /*1540*/  @!P0 DMUL R6, R34, 8.98846567431157953865e+307 ;  /* 0x7fe0000022068828 */ /* 0x000fe20000000000 */
[C---:B------:R-:W-:Y:S01]  /*1550*/  ISETP.GE.U32.AND P1, PT, R2.reuse, R31, PT ;  /* 0x0000001f0200720c */ /* 0x040fe20003f26070 */
[----:B------:R-:W-:Y:S02]  /*1560*/  IMAD.MOV.U32 R30, RZ, RZ, R2 ;  /* 0x000000ffff1e7224 */ /* 0x000fe400078e0002 */
[----:B------:R-:W-:Y:S01]  /*1570*/  @!P2 LOP3.LUT R3, R35, 0x7ff00000, RZ, 0xc0, !PT ;  /* 0x7ff000002303a812 */ /* 0x000fe200078ec0ff */
[----:B------:R-:W-:Y:S01]  /*1580*/  @!P2 IMAD.MOV.U32 R32, RZ, RZ, RZ ;  /* 0x000000ffff20a224 */ /* 0x000fe200078e00ff */
[----:B------:R-:W0:Y:S02]  /*1590*/  MUFU.RCP64H R13, R7 ;  /* 0x00000007000d7308 */ /* 0x000e240000001800 */
[----:B------:R-:W-:Y:S01]  /*15a0*/  @!P2 ISETP.GE.U32.AND P3, PT, R2, R3, PT ;  /* 0x000000030200a20c */ /* 0x000fe20003f66070 */
[----:B------:R-:W-:Y:S01]  /*15b0*/  IMAD.MOV.U32 R3, RZ, RZ, 0x1ca00000 ;  /* 0x1ca00000ff037424 */ /* 0x000fe200078e00ff */
[----:B------:R-:W-:-:S04]  /*15c0*/  @!P0 LOP3.LUT R31, R7, 0x7ff00000, RZ, 0xc0, !PT ;  /* 0x7ff00000071f8812 */ /* 0x000fc800078ec0ff */
[----:B------:R-:W-:-:S04]  /*15d0*/  @!P2 SEL R15, R3, 0x63400000, !P3 ;  /* 0x63400000030fa807 */ /* 0x000fc80005800000 */
[----:B------:R-:W-:-:S04]  /*15e0*/  @!P2 LOP3.LUT R15, R15, 0x80000000, R5, 0xf8, !PT ;  /* 0x800000000f0fa812 */ /* 0x000fc800078ef805 */
[----:B------:R-:W-:Y:S01]  /*15f0*/  @!P2 LOP3.LUT R33, R15, 0x100000, RZ, 0xfc, !PT ;  /* 0x001000000f21a812 */ /* 0x000fe200078efcff */
[----:B0-----:R-:W-:-:S08]  /*1600*/  DFMA R26, R12, -R6, 1 ;  /* 0x3ff000000c1a742b */ /* 0x001fd00000000806 */
[----:B------:R-:W-:-:S08]  /*1610*/  DFMA R26, R26, R26, R26 ;  /* 0x0000001a1a1a722b */ /* 0x000fd0000000001a */
[----:B------:R-:W-:Y:S01]  /*1620*/  DFMA R26, R12, R26, R12 ;  /* 0x0000001a0c1a722b */ /* 0x000fe2000000000c */
[----:B------:R-:W-:Y:S01]  /*1630*/  SEL R13, R3, 0x63400000, !P1 ;  /* 0x63400000030d7807 */ /* 0x000fe20004800000 */
[----:B------:R-:W-:-:S03]  /*1640*/  IMAD.MOV.U32 R12, RZ, RZ, R4 ;  /* 0x000000ffff0c7224 */ /* 0x000fc600078e0004 */
[----:B------:R-:W-:-:S03]  /*1650*/  LOP3.LUT R13, R13, 0x800fffff, R5, 0xf8, !PT ;  /* 0x800fffff0d0d7812 */ /* 0x000fc600078ef805 */
[----:B------:R-:W-:-:S03]  /*1660*/  DFMA R14, R26, -R6, 1 ;  /* 0x3ff000001a0e742b */ /* 0x000fc60000000806 */
[----:B------:R-:W-:-:S05]  /*1670*/  @!P2 DFMA R12, R12, 2, -R32 ;  /* 0x400000000c0ca82b */ /* 0x000fca0000000820 */
[----:B------:R-:W-:-:S05]  /*1680*/  DFMA R14, R26, R14, R26 ;  /* 0x0000000e1a0e722b */ /* 0x000fca000000001a */
[----:B------:R-:W-:-:S03]  /*1690*/  @!P2 LOP3.LUT R30, R13, 0x7ff00000, RZ, 0xc0, !PT ;  /* 0x7ff000000d1ea812 */ /* 0x000fc600078ec0ff */
[----:B------:R-:W-:Y:S02]  /*16a0*/  DMUL R26, R14, R12 ;  /* 0x0000000c0e1a7228 */ /* 0x000fe40000000000 */
[----:B------:R-:W-:-:S05]  /*16b0*/  VIADD R32, R30, 0xffffffff ;  /* 0xffffffff1e207836 */ /* 0x000fca0000000000 */
[----:B------:R-:W-:Y:S01]  /*16c0*/  ISETP.GT.U32.AND P0, PT, R32, 0x7feffffe, PT ;  /* 0x7feffffe2000780c */ /* 0x000fe20003f04070 */
[----:B------:R-:W-:Y:S01]  /*16d0*/  VIADD R32, R31, 0xffffffff ;  /* 0xffffffff1f207836 */ /* 0x000fe20000000000 */
[----:B------:R-:W-:-:S04]  /*16e0*/  DFMA R36, R26, -R6, R12 ;  /* 0x800000061a24722b */ /* 0x000fc8000000000c */
[----:B------:R-:W-:-:S04]  /*16f0*/  ISETP.GT.U32.OR P0, PT, R32, 0x7feffffe, P0 ;  /* 0x7feffffe2000780c */ /* 0x000fc80000704470 */
[----:B------:R-:W-:-:S09]  /*1700*/  DFMA R36, R14, R36, R26 ;  /* 0x000000240e24722b */ /* 0x000fd2000000001a */
[----:B------:R-:W-:Y:S05]  /*1710*/  @P0 BRA `(.L_x_12) ;  /* 0x00000000006c0947 */ /* 0x000fea0003800000 */
[----:B------:R-:W-:-:S04]  /*1720*/  LOP3.LUT R5, R35, 0x7ff00000, RZ, 0xc0, !PT ;  /* 0x7ff0000023057812 */ /* 0x000fc800078ec0ff */
[CC--:B------:R-:W-:Y:S02]  /*1730*/  VIADDMNMX R4, R2.reuse, -R5.reuse, 0xb9600000, !PT ;  /* 0xb960000002047446 */ /* 0x0c0fe40007800905 */
[----:B------:R-:W-:Y:S02]  /*1740*/  ISETP.GE.U32.AND P0, PT, R2, R5, PT ;  /* 0x000000050200720c */ /* 0x000fe40003f06070 */
[----:B------:R-:W-:Y:S02]  /*1750*/  VIMNMX R4, PT, PT, R4, 0x46a00000, PT ;  /* 0x46a0000004047848 */ /* 0x000fe40003fe0100 */
[----:B------:R-:W-:-:S05]  /*1760*/  SEL R3, R3, 0x63400000, !P0 ;  /* 0x6340000003037807 */ /* 0x000fca0004000000 */
[----:B------:R-:W-:Y:S02]  /*1770*/  IMAD.IADD R14, R4, 0x1, -R3 ;  /* 0x00000001040e7824 */ /* 0x000fe400078e0a03 */
[----:B------:R-:W-:Y:S02]  /*1780*/  IMAD.MOV.U32 R4, RZ, RZ, RZ ;  /* 0x000000ffff047224 */ /* 0x000fe400078e00ff */
[----:B------:R-:W-:-:S06]  /*1790*/  VIADD R5, R14, 0x7fe00000 ;  /* 0x7fe000000e057836 */ /* 0x000fcc0000000000 */
[----:B------:R-:W-:-:S10]  /*17a0*/  DMUL R2, R36, R4 ;  /* 0x0000000424027228 */ /* 0x000fd40000000000 */
[----:B------:R-:W-:-:S13]  /*17b0*/  FSETP.GTU.AND P0, PT, |R3|, 1.469367938527859385e-39, PT ;  /* 0x001000000300780b */ /* 0x000fda0003f0c200 */
[----:B------:R-:W-:Y:S05]  /*17c0*/  @P0 BRA `(.L_x_13) ;  /* 0x0000000000940947 */ /* 0x000fea0003800000 */
[----:B------:R-:W-:-:S06]  /*17d0*/  DFMA R6, R36, -R6, R12 ;  /* 0x800000062406722b */ /* 0x000fcc000000000c */
[----:B------:R-:W-:-:S04]  /*17e0*/  IMAD.MOV.U32 R6, RZ, RZ, RZ ;  /* 0x000000ffff067224 */ /* 0x000fc800078e00ff */
[C---:B------:R-:W-:Y:S02]  /*17f0*/  FSETP.NEU.AND P0, PT, R7.reuse, RZ, PT ;  /* 0x000000ff0700720b */ /* 0x040fe40003f0d000 */
[----:B------:R-:W-:-:S04]  /*1800*/  LOP3.LUT R13, R7, 0x80000000, R35, 0x48, !PT ;  /* 0x80000000070d7812 */ /* 0x000fc800078e4823 */
[----:B------:R-:W-:-:S07]  /*1810*/  LOP3.LUT R7, R13, R5, RZ, 0xfc, !PT ;  /* 0x000000050d077212 */ /* 0x000fce00078efcff */
[----:B------:R-:W-:Y:S05]  /*1820*/  @!P0 BRA `(.L_x_13) ;  /* 0x00000000007c8947 */ /* 0x000fea0003800000 */
[----:B------:R-:W-:Y:S01]  /*1830*/  IMAD.MOV R5, RZ, RZ, -R14 ;  /* 0x000000ffff057224 */ /* 0x000fe200078e0a0e */
[----:B------:R-:W-:Y:S01]  /*1840*/  DMUL.RP R6, R36, R6 ;  /* 0x0000000624067228 */ /* 0x000fe20000008000 */
[----:B------:R-:W-:-:S06]  /*1850*/  IMAD.MOV.U32 R4, RZ, RZ, RZ ;  /* 0x000000ffff047224 */ /* 0x000fcc00078e00ff */
[----:B------:R-:W-:-:S03]  /*1860*/  DFMA R4, R2, -R4, R36 ;  /* 0x800000040204722b */ /* 0x000fc60000000024 */
[----:B------:R-:W-:-:S03]  /*1870*/  LOP3.LUT R13, R7, R13, RZ, 0x3c, !PT ;  /* 0x0000000d070d7212 */ /* 0x000fc600078e3cff */
[----:B------:R-:W-:-:S04]  /*1880*/  IADD3 R4, PT, PT, -R14, -0x43300000, RZ ;  /* 0xbcd000000e047810 */ /* 0x000fc80007ffe1ff */
[----:B------:R-:W-:-:S04]  /*1890*/  FSETP.NEU.AND P0, PT, |R5|, R4, PT ;  /* 0x000000040500720b */ /* 0x000fc80003f0d200 */
[----:B------:R-:W-:Y:S02]  /*18a0*/  FSEL R2, R6, R2, !P0 ;  /* 0x0000000206027208 */ /* 0x000fe40004000000 */
[----:B------:R-:W-:Y:S01]  /*18b0*/  FSEL R3, R13, R3, !P0 ;  /* 0x000000030d037208 */ /* 0x000fe20004000000 */
[----:B------:R-:W-:Y:S06]  /*18c0*/  BRA `(.L_x_13) ;  /* 0x0000000000547947 */ /* 0x000fec0003800000 */
.L_x_12:
[----:B------:R-:W-:-:S14]  /*18d0*/  DSETP.NAN.AND P0, PT, R4, R4, PT ;  /* 0x000000040400722a */ /* 0x000fdc0003f08000 */
[----:B------:R-:W-:Y:S05]  /*18e0*/  @P0 BRA `(.L_x_14) ;  /* 0x0000000000440947 */ /* 0x000fea0003800000 */
[----:B------:R-:W-:-:S14]  /*18f0*/  DSETP.NAN.AND P0, PT, R34, R34, PT ;  /* 0x000000222200722a */ /* 0x000fdc0003f08000 */
[----:B------:R-:W-:Y:S05]  /*1900*/  @P0 BRA `(.L_x_15) ;  /* 0x0000000000300947 */ /* 0x000fea0003800000 */
[----:B------:R-:W-:Y:S01]  /*1910*/  ISETP.NE.AND P0, PT, R30, R31, PT ;  /* 0x0000001f1e00720c */ /* 0x000fe20003f05270 */
[----:B------:R-:W-:Y:S02]  /*1920*/  IMAD.MOV.U32 R2, RZ, RZ, 0x0 ;  /* 0x00000000ff027424 */ /* 0x000fe400078e00ff */
[----:B------:R-:W-:-:S10]  /*1930*/  IMAD.MOV.U32 R3, RZ, RZ, -0x80000 ;  /* 0xfff80000ff037424 */ /* 0x000fd400078e00ff */
[----:B------:R-:W-:Y:S05]  /*1940*/  @!P0 BRA `(.L_x_13) ;  /* 0x0000000000348947 */ /* 0x000fea0003800000 */
[----:B------:R-:W-:Y:S02]  /*1950*/  ISETP.NE.AND P0, PT, R30, 0x7ff00000, PT ;  /* 0x7ff000001e00780c */ /* 0x000fe40003f05270 */
[----:B------:R-:W-:Y:S02]  /*1960*/  LOP3.LUT R3, R5, 0x80000000, R35, 0x48, !PT ;  /* 0x8000000005037812 */ /* 0x000fe400078e4823 */
[----:B------:R-:W-:-:S13]  /*1970*/  ISETP.EQ.OR P0, PT, R31, RZ, !P0 ;  /* 0x000000ff1f00720c */ /* 0x000fda0004702670 */
[----:B------:R-:W-:Y:S01]  /*1980*/  @P0 LOP3.LUT R4, R3, 0x7ff00000, RZ, 0xfc, !PT ;  /* 0x7ff0000003040812 */ /* 0x000fe200078efcff */
[----:B------:R-:W-:Y:S02]  /*1990*/  @!P0 IMAD.MOV.U32 R2, RZ, RZ, RZ ;  /* 0x000000ffff028224 */ /* 0x000fe400078e00ff */
[----:B------:R-:W-:Y:S02]  /*19a0*/  @P0 IMAD.MOV.U32 R2, RZ, RZ, RZ ;  /* 0x000000ffff020224 */ /* 0x000fe400078e00ff */
[----:B------:R-:W-:Y:S01]  /*19b0*/  @P0 IMAD.MOV.U32 R3, RZ, RZ, R4 ;  /* 0x000000ffff030224 */ /* 0x000fe200078e0004 */
[----:B------:R-:W-:Y:S06]  /*19c0*/  BRA `(.L_x_13) ;  /* 0x0000000000147947 */ /* 0x000fec0003800000 */
.L_x_15:
[----:B------:R-:W-:Y:S01]  /*19d0*/  LOP3.LUT R3, R35, 0x80000, RZ, 0xfc, !PT ;  /* 0x0008000023037812 */ /* 0x000fe200078efcff */
[----:B------:R-:W-:Y:S01]  /*19e0*/  IMAD.MOV.U32 R2, RZ, RZ, R34 ;  /* 0x000000ffff027224 */ /* 0x000fe200078e0022 */
[----:B------:R-:W-:Y:S06]  /*19f0*/  BRA `(.L_x_13) ;  /* 0x0000000000087947 */ /* 0x000fec0003800000 */
.L_x_14:
[----:B------:R-:W-:Y:S01]  /*1a00*/  LOP3.LUT R3, R5, 0x80000, RZ, 0xfc, !PT ;  /* 0x0008000005037812 */ /* 0x000fe200078efcff */
[----:B------:R-:W-:-:S07]  /*1a10*/  IMAD.MOV.U32 R2, RZ, RZ, R4 ;  /* 0x000000ffff027224 */ /* 0x000fce00078e0004 */
.L_x_13:
[----:B------:R-:W-:Y:S05]  /*1a20*/  BSYNC.RECONVERGENT B1 ;  /* 0x0000000000017941 */ /* 0x000fea0003800200 */
.L_x_11:
[----:B------:R-:W-:Y:S02]  /*1a30*/  IMAD.MOV.U32 R4, RZ, RZ, R2 ;  /* 0x000000ffff047224 */ /* 0x000fe400078e0002 */
[----:B------:R-:W-:Y:S02]  /*1a40*/  IMAD.MOV.U32 R5, RZ, RZ, R3 ;  /* 0x000000ffff057224 */ /* 0x000fe400078e0003 */
[----:B------:R-:W-:Y:S02]  /*1a50*/  IMAD.MOV.U32 R2, RZ, RZ, R0 ;  /* 0x000000ffff027224 */ /* 0x000fe400078e0000 */
[----:B------:R-:W-:-:S04]  /*1a60*/  IMAD.MOV.U32 R3, RZ, RZ, 0x0 ;  /* 0x00000000ff037424 */ /* 0x000fc800078e00ff */
[----:B------:R-:W-:Y:S05]  /*1a70*/  RET.REL.NODEC R2 `(_Z8simulateP17curandStateXORWOWPdS1_S1_) ;  /* 0xffffffe402607950 */ /* 0x000fea0003c3ffff */
        .type           $_Z8simulateP17curandStateXORWOWPdS1_S1_$__internal_trig_reduction_slowpathd,@function
        .size           $_Z8simulateP17curandStateXORWOWPdS1_S1_$__internal_trig_reduction_slowpathd,(.L_x_34 - $_Z8simulateP17curandStateXORWOWPdS1_S1_$__internal_trig_reduction_slowpathd)
$_Z8simulateP17curandStateXORWOWPdS1_S1_$__internal_trig_reduction_slowpathd:
[----:B------:R-:W-:Y:S01]  /*1a80*/  SHF.R.U32.HI R33, RZ, 0x14, R32 ;  /* 0x00000014ff217819 */ /* 0x000fe20000011620 */
[----:B------:R-:W-:-:S03]  /*1a90*/  IMAD.MOV.U32 R2, RZ, RZ, RZ ;  /* 0x000000ffff027224 */ /* 0x000fc600078e00ff */
[----:B------:R-:W-:-:S04]  /*1aa0*/  LOP3.LUT R0, R33, 0x7ff, RZ, 0xc0, !PT ;  /* 0x000007ff21007812 */ /* 0x000fc800078ec0ff */
[----:B------:R-:W-:-:S13]  /*1ab0*/  ISETP.NE.AND P0, PT, R0, 0x7ff, PT ;  /* 0x000007ff0000780c */ /* 0x000fda0003f05270 */
[----:B------:R-:W-:Y:S05]  /*1ac0*/  @!P0 BRA `(.L_x_16) ;  /* 0x0000000800488947 */ /* 0x000fea0003800000 */
[----:B------:R-:W-:Y:S01]  /*1ad0*/  VIADD R2, R0, 0xfffffc00 ;  /* 0xfffffc0000027836 */ /* 0x000fe20000000000 */
[----:B------:R-:W-:Y:S01]  /*1ae0*/  BSSY.RECONVERGENT B2, `(.L_x_17) ;  /* 0x000002f000027945 */ /* 0x000fe20003800200 */
[----:B------:R-:W-:-:S03]  /*1af0*/  CS2R R38, SRZ ;  /* 0x0000000000267805 */ /* 0x000fc6000001ff00 */
[----:B------:R-:W-:Y:S02]  /*1b00*/  SHF.R.U32.HI R0, RZ, 0x6, R2 ;  /* 0x00000006ff007819 */ /* 0x000fe40000011602 */
[----:B------:R-:W-:Y:S02]  /*1b10*/  ISETP.GE.U32.AND P0, PT, R2, 0x80, PT ;  /* 0x000000800200780c */ /* 0x000fe40003f06070 */
[C---:B------:R-:W-:Y:S02]  /*1b20*/  IADD3 R5, PT, PT, -R0.reuse, 0x13, RZ ;  /* 0x0000001300057810 */ /* 0x040fe40007ffe1ff */
[----:B------:R-:W-:Y:S02]  /*1b30*/  IADD3 R2, PT, PT, -R0, 0xf, RZ ;  /* 0x0000000f00027810 */ /* 0x000fe40007ffe1ff */
[----:B------:R-:W-:-:S04]  /*1b40*/  SEL R5, R5, 0x12, P0 ;  /* 0x0000001205057807 */ /* 0x000fc80000000000 */
[----:B------:R-:W-:-:S13]  /*1b50*/  ISETP.GE.AND P0, PT, R2, R5, PT ;  /* 0x000000050200720c */ /* 0x000fda0003f06270 */
[----:B------:R-:W-:Y:S05]  /*1b60*/  @P0 BRA `(.L_x_18) ;  /* 0x0000000000980947 */ /* 0x000fea0003800000 */
[----:B------:R-:W0:Y:S01]  /*1b70*/  LDC.64 R34, c[0x0][0x358] ;  /* 0x0000d600ff227b82 */ /* 0x000e220000000a00 */
[C---:B------:R-:W-:Y:S01]  /*1b80*/  SHF.L.U64.HI R6, R4.reuse, 0xb, R32 ;  /* 0x0000000b04067819 */ /* 0x040fe20000010220 */
[----:B------:R-:W-:Y:S01]  /*1b90*/  BSSY.RECONVERGENT B3, `(.L_x_19) ;  /* 0x0000022000037945 */ /* 0x000fe20003800200 */
[----:B------:R-:W-:Y:S01]  /*1ba0*/  IMAD.SHL.U32 R3, R4, 0x800, RZ ;  /* 0x0000080004037824 */ /* 0x000fe200078e00ff */
[----:B------:R-:W-:Y:S01]  /*1bb0*/  IADD3 R15, PT, PT, RZ, -R0, -R5 ;  /* 0x80000000ff0f7210 */ /* 0x000fe20007ffe805 */
[----:B------:R-:W-:Y:S01]  /*1bc0*/  IMAD.MOV.U32 R4, RZ, RZ, RZ ;  /* 0x000000ffff047224 */ /* 0x000fe200078e00ff */
[----:B------:R-:W-:Y:S02]  /*1bd0*/  CS2R R38, SRZ ;  /* 0x0000000000267805 */ /* 0x000fe4000001ff00 */
[----:B------:R-:W-:-:S07]  /*1be0*/  LOP3.LUT R6, R6, 0x80000000, RZ, 0xfc, !PT ;  /* 0x8000000006067812 */ /* 0x000fce00078efcff */
.L_x_20:
[----:B------:R-:W1:Y:S01]  /*1bf0*/  LDC.64 R12, c[0x4][0x40] ;  /* 0x01001000ff0c7b82 */ /* 0x000e620000000a00 */
[----:B0-----:R-:W-:Y:S02]  /*1c00*/  R2UR UR8, R34 ;  /* 0x00000000220872ca */ /* 0x001fe400000e0000 */
[----:B------:R-:W-:Y:S01]  /*1c10*/  R2UR UR9, R35 ;  /* 0x00000000230972ca */ /* 0x000fe200000e0000 */
[----:B-1----:R-:W-:-:S12]  /*1c20*/  IMAD.WIDE R36, R2, 0x8, R12 ;  /* 0x0000000802247825 */ /* 0x002fd800078e020c */
[----:B------:R-:W2:Y:S01]  /*1c30*/  LDG.E.64.CONSTANT R36, desc[UR8][R36.64] ;  /* 0x0000000824247981 */ /* 0x000ea2000c1e9b00 */
[----:B------:R-:W-:Y:S02]  /*1c40*/  VIADD R15, R15, 0x1 ;  /* 0x000000010f0f7836 */ /* 0x000fe40000000000 */
[C---:B------:R-:W-:Y:S02]  /*1c50*/  IMAD R31, R4.reuse, 0x8, R1 ;  /* 0x00000008041f7824 */ /* 0x040fe400078e0201 */
[----:B------:R-:W-:Y:S02]  /*1c60*/  VIADD R4, R4, 0x1 ;  /* 0x0000000104047836 */ /* 0x000fe40000000000 */
[----:B------:R-:W-:Y:S02]  /*1c70*/  VIADD R2, R2, 0x1 ;  /* 0x0000000102027836 */ /* 0x000fe40000000000 */
[----:B--2---:R-:W-:-:S04]  /*1c80*/  IMAD.WIDE.U32 R38, P2, R36, R3, R38 ;  /* 0x0000000324267225 */ /* 0x004fc80007840026 */
[-C--:B------:R-:W-:Y:S02]  /*1c90*/  IMAD R12, R36, R6.reuse, RZ ;  /* 0x00000006240c7224 */ /* 0x080fe400078e02ff */
[C---:B------:R-:W-:Y:S02]  /*1ca0*/  IMAD R7, R37.reuse, R3, RZ ;  /* 0x0000000325077224 */ /* 0x040fe400078e02ff */
[----:B------:R-:W-:Y:S01]  /*1cb0*/  IMAD.HI.U32 R13, R37, R6, RZ ;  /* 0x00000006250d7227 */ /* 0x000fe200078e00ff */
[----:B------:R-:W-:-:S03]  /*1cc0*/  IADD3 R12, P0, PT, R12, R39, RZ ;  /* 0x000000270c0c7210 */ /* 0x000fc60007f1e0ff */
[----:B------:R-:W-:Y:S01]  /*1cd0*/  IMAD R14, R37, R6, RZ ;  /* 0x00000006250e7224 */ /* 0x000fe200078e02ff */
[----:B------:R-:W-:Y:S01]  /*1ce0*/  IADD3 R39, P1, PT, R7, R12, RZ ;  /* 0x0000000c07277210 */ /* 0x000fe20007f3e0ff */
[----:B------:R-:W-:-:S04]  /*1cf0*/  IMAD.HI.U32 R12, R36, R6, RZ ;  /* 0x00000006240c7227 */ /* 0x000fc800078e00ff */
[----:B------:R-:W-:Y:S01]  /*1d00*/  IMAD.HI.U32 R7, R37, R3, RZ ;  /* 0x0000000325077227 */ /* 0x000fe200078e00ff */
[----:B------:R0:W-:Y:S03]  /*1d10*/  STL.64 [R31], R38 ;  /* 0x000000261f007387 */ /* 0x0001e60000100a00 */
[----:B------:R-:W-:-:S05]  /*1d20*/  IMAD.X R12, RZ, RZ, R12, P2 ;  /* 0x000000ffff0c7224 */ /* 0x000fca00010e060c */
[----:B------:R-:W-:-:S04]  /*1d30*/  IADD3.X R7, P0, PT, R7, R12, RZ, P0, !PT ;  /* 0x0000000c07077210 */ /* 0x000fc8000071e4ff */
[----:B------:R-:W-:Y:S01]  /*1d40*/  IADD3.X R14, P1, PT, R14, R7, RZ, P1, !PT ;  /* 0x000000070e0e7210 */ /* 0x000fe20000f3e4ff */
[----:B------:R-:W-:Y:S01]  /*1d50*/  IMAD.X R13, RZ, RZ, R13, P0 ;  /* 0x000000ffff0d7224 */ /* 0x000fe200000e060d */
[----:B------:R-:W-:-:S03]  /*1d60*/  ISETP.NE.AND P0, PT, R15, -0xf, PT ;  /* 0xfffffff10f00780c */ /* 0x000fc60003f05270 */
[----:B------:R-:W-:Y:S02]  /*1d70*/  IMAD.X R13, RZ, RZ, R13, P1 ;  /* 0x000000ffff0d7224 */ /* 0x000fe400008e060d */
[----:B0-----:R-:W-:Y:S02]  /*1d80*/  IMAD.MOV.U32 R38, RZ, RZ, R14 ;  /* 0x000000ffff267224 */ /* 0x001fe400078e000e */
[----:B------:R-:W-:-:S06]  /*1d90*/  IMAD.MOV.U32 R39, RZ, RZ, R13 ;  /* 0x000000ffff277224 */ /* 0x000fcc00078e000d */
[----:B------:R-:W-:Y:S05]  /*1da0*/  @P0 BRA `(.L_x_20) ;  /* 0xfffffffc00900947 */ /* 0x000fea000383ffff */
[----:B------:R-:W-:Y:S05]  /*1db0*/  BSYNC.RECONVERGENT B3 ;  /* 0x0000000000037941 */ /* 0x000fea0003800200 */
.L_x_19:
[----:B------:R-:W-:-:S07]  /*1dc0*/  IMAD.MOV.U32 R2, RZ, RZ, R5 ;  /* 0x000000ffff027224 */ /* 0x000fce00078e0005 */
.L_x_18:
[----:B------:R-:W-:Y:S05]  /*1dd0*/  BSYNC.RECONVERGENT B2 ;  /* 0x0000000000027941 */ /* 0x000fea0003800200 */
.L_x_17:
[----:B------:R-:W-:Y:S01]  /*1de0*/  LOP3.LUT P0, R33, R33, 0x3f, RZ, 0xc0, !PT ;  /* 0x0000003f21217812 */ /* 0x000fe2000780c0ff */
[----:B------:R-:W-:-:S04]  /*1df0*/  IMAD.IADD R0, R0, 0x1, R2 ;  /* 0x0000000100007824 */ /* 0x000fc800078e0202 */
[----:B------:R-:W-:-:S05]  /*1e00*/  IMAD.U32 R35, R0, 0x8, R1 ;  /* 0x0000000800237824 */ /* 0x000fca00078e0001 */
[----:B------:R0:W-:Y:S04]  /*1e10*/  STL.64 [R35+-0x78], R38 ;  /* 0xffff882623007387 */ /* 0x0001e80000100a00 */
[----:B------:R-:W2:Y:S04]  /*1e20*/  @P0 LDL.64 R6, [R1+0x8] ;  /* 0x0000080001060983 */ /* 0x000ea80000100a00 */
[----:B------:R-:W3:Y:S04]  /*1e30*/  LDL.64 R4, [R1+0x10] ;  /* 0x0000100001047983 */ /* 0x000ee80000100a00 */
[----:B------:R-:W4:Y:S01]  /*1e40*/  LDL.64 R2, [R1+0x18] ;  /* 0x0000180001027983 */ /* 0x000f220000100a00 */
[----:B------:R-:W-:Y:S01]  /*1e50*/  @P0 LOP3.LUT R0, R33, 0x3f, RZ, 0x3c, !PT ;  /* 0x0000003f21000812 */ /* 0x000fe200078e3cff */
[----:B------:R-:W-:Y:S01]  /*1e60*/  BSSY.RECONVERGENT B2, `(.L_x_21) ;  /* 0x0000034000027945 */ /* 0x000fe20003800200 */
[----:B--2---:R-:W-:-:S02]  /*1e70*/  @P0 SHF.R.U64 R15, R6, 0x1, R7 ;  /* 0x00000001060f0819 */ /* 0x004fc40000001207 */
[----:B------:R-:W-:Y:S02]  /*1e80*/  @P0 SHF.R.U32.HI R31, RZ, 0x1, R7 ;  /* 0x00000001ff1f0819 */ /* 0x000fe40000011607 */
[--C-:B---3--:R-:W-:Y:S02]  /*1e90*/  @P0 SHF.R.U32.HI R7, RZ, 0x1, R5.reuse ;  /* 0x00000001ff070819 */ /* 0x108fe40000011605 */
[C---:B------:R-:W-:Y:S02]  /*1ea0*/  @P0 SHF.R.U64 R6, R4.reuse, 0x1, R5 ;  /* 0x0000000104060819 */ /* 0x040fe40000001205 */
[CC--:B------:R-:W-:Y:S02]  /*1eb0*/  @P0 SHF.L.U32 R13, R4.reuse, R33.reuse, RZ ;  /* 0x00000021040d0219 */ /* 0x0c0fe400000006ff */
[----:B------:R-:W-:Y:S02]  /*1ec0*/  @P0 SHF.R.U64 R14, R15, R0, R31 ;  /* 0x000000000f0e0219 */ /* 0x000fe4000000121f */
[----:B------:R-:W-:-:S02]  /*1ed0*/  @P0 SHF.L.U64.HI R12, R4, R33, R5 ;  /* 0x00000021040c0219 */ /* 0x000fc40000010205 */
[-C--:B------:R-:W-:Y:S02]  /*1ee0*/  @P0 SHF.R.U32.HI R31, RZ, R0.reuse, R31 ;  /* 0x00000000ff1f0219 */ /* 0x080fe4000001161f */
[----:B----4-:R-:W-:Y:S02]  /*1ef0*/  @P0 SHF.L.U32 R15, R2, R33, RZ ;  /* 0x00000021020f0219 */ /* 0x010fe400000006ff */
[----:B------:R-:W-:Y:S02]  /*1f00*/  @P0 SHF.R.U64 R6, R6, R0, R7 ;  /* 0x0000000006060219 */ /* 0x000fe40000001207 */
[----:B------:R-:W-:Y:S02]  /*1f10*/  @P0 LOP3.LUT R4, R13, R14, RZ, 0xfc, !PT ;  /* 0x0000000e0d040212 */ /* 0x000fe400078efcff */
[----:B------:R-:W-:Y:S02]  /*1f20*/  @P0 LOP3.LUT R5, R12, R31, RZ, 0xfc, !PT ;  /* 0x0000001f0c050212 */ /* 0x000fe400078efcff */
[----:B------:R-:W-:-:S02]  /*1f30*/  @P0 SHF.L.U64.HI R33, R2, R33, R3 ;  /* 0x0000002102210219 */ /* 0x000fc40000010203 */
[----:B------:R-:W-:Y:S01]  /*1f40*/  @P0 LOP3.LUT R2, R15, R6, RZ, 0xfc, !PT ;  /* 0x000000060f020212 */ /* 0x000fe200078efcff */
[C---:B------:R-:W-:Y:S01]  /*1f50*/  IMAD.SHL.U32 R6, R4.reuse, 0x4, RZ ;  /* 0x0000000404067824 */ /* 0x040fe200078e00ff */
[----:B------:R-:W-:Y:S02]  /*1f60*/  @P0 SHF.R.U32.HI R0, RZ, R0, R7 ;  /* 0x00000000ff000219 */ /* 0x000fe40000011607 */
[----:B------:R-:W-:Y:S02]  /*1f70*/  SHF.L.U64.HI R4, R4, 0x2, R5 ;  /* 0x0000000204047819 */ /* 0x000fe40000010205 */
[----:B------:R-:W-:Y:S02]  /*1f80*/  @P0 LOP3.LUT R3, R33, R0, RZ, 0xfc, !PT ;  /* 0x0000000021030212 */ /* 0x000fe400078efcff */
[----:B------:R-:W-:Y:S02]  /*1f90*/  SHF.L.W.U32.HI R5, R5, 0x2, R2 ;  /* 0x0000000205057819 */ /* 0x000fe40000010e02 */
[----:B------:R-:W-:-:S02]  /*1fa0*/  IADD3 RZ, P0, PT, RZ, -R6, RZ ;  /* 0x80000006ffff7210 */ /* 0x000fc40007f1e0ff */
[----:B------:R-:W-:Y:S02]  /*1fb0*/  LOP3.LUT R7, RZ, R4, RZ, 0x33, !PT ;  /* 0x00000004ff077212 */ /* 0x000fe400078e33ff */
[----:B------:R-:W-:Y:S02]  /*1fc0*/  SHF.L.W.U32.HI R2, R2, 0x2, R3 ;  /* 0x0000000202027819 */ /* 0x000fe40000010e03 */
[----:B------:R-:W-:Y:S02]  /*1fd0*/  LOP3.LUT R0, RZ, R5, RZ, 0x33, !PT ;  /* 0x00000005ff007212 */ /* 0x000fe400078e33ff */
[----:B------:R-:W-:Y:S02]  /*1fe0*/  IADD3.X R7, P0, PT, RZ, R7, RZ, P0, !PT ;  /* 0x00000007ff077210 */ /* 0x000fe4000071e4ff */
[----:B------:R-:W-:Y:S02]  /*1ff0*/  LOP3.LUT R12, RZ, R2, RZ, 0x33, !PT ;  /* 0x00000002ff0c7212 */ /* 0x000fe400078e33ff */
[----:B------:R-:W-:-:S02]  /*2000*/  IADD3.X R0, P1, PT, RZ, R0, RZ, P0, !PT ;  /* 0x00000000ff007210 */ /* 0x000fc4000073e4ff */
[----:B------:R-:W-:-:S03]  /*2010*/  ISETP.GT.U32.AND P2, PT, R5, -0x1, PT ;  /* 0xffffffff0500780c */ /* 0x000fc60003f44070 */
[----:B------:R-:W-:Y:S01]  /*2020*/  IMAD.X R13, RZ, RZ, R12, P1 ;  /* 0x000000ffff0d7224 */ /* 0x000fe200008e060c */
[----:B------:R-:W-:-:S04]  /*2030*/  ISETP.GT.AND.EX P0, PT, R2, -0x1, PT, P2 ;  /* 0xffffffff0200780c */ /* 0x000fc80003f04320 */
[----:B------:R-:W-:Y:S02]  /*2040*/  SEL R13, R2, R13, P0 ;  /* 0x0000000d020d7207 */ /* 0x000fe40000000000 */
[----:B------:R-:W-:Y:S02]  /*2050*/  SEL R12, R5, R0, P0 ;  /* 0x00000000050c7207 */ /* 0x000fe40000000000 */
[----:B------:R-:W-:Y:S02]  /*2060*/  ISETP.NE.U32.AND P1, PT, R13, RZ, PT ;  /* 0x000000ff0d00720c */ /* 0x000fe40003f25070 */
[----:B------:R-:W-:Y:S02]  /*2070*/  SEL R15, R4, R7, P0 ;  /* 0x00000007040f7207 */ /* 0x000fe40000000000 */
[----:B------:R-:W-:Y:S01]  /*2080*/  SEL R5, R12, R13, !P1 ;  /* 0x0000000d0c057207 */ /* 0x000fe20004800000 */
[----:B------:R-:W-:-:S05]  /*2090*/  @!P0 IMAD.MOV R6, RZ, RZ, -R6 ;  /* 0x000000ffff068224 */ /* 0x000fca00078e0a06 */
[----:B------:R-:W1:Y:S02]  /*20a0*/  FLO.U32 R5, R5 ;  /* 0x0000000500057300 */ /* 0x000e6400000e0000 */
[C---:B-1----:R-:W-:Y:S02]  /*20b0*/  IADD3 R14, PT, PT, -R5.reuse, 0x1f, RZ ;  /* 0x0000001f050e7810 */ /* 0x042fe40007ffe1ff */
[----:B------:R-:W-:-:S03]  /*20c0*/  IADD3 R0, PT, PT, -R5, 0x3f, RZ ;  /* 0x0000003f05007810 */ /* 0x000fc60007ffe1ff */
[----:B------:R-:W-:-:S05]  /*20d0*/  @P1 IMAD.MOV R0, RZ, RZ, R14 ;  /* 0x000000ffff001224 */ /* 0x000fca00078e020e */
[----:B------:R-:W-:-:S13]  /*20e0*/  ISETP.NE.AND P1, PT, R0, RZ, PT ;  /* 0x000000ff0000720c */ /* 0x000fda0003f25270 */
[----:B0-----:R-:W-:Y:S05]  /*20f0*/  @!P1 BRA `(.L_x_22) ;  /* 0x0000000000289947 */ /* 0x001fea0003800000 */
[--C-:B------:R-:W-:Y:S02]  /*2100*/  SHF.R.U64 R6, R6, 0x1, R15.reuse ;  /* 0x0000000106067819 */ /* 0x100fe4000000120f */
[C---:B------:R-:W-:Y:S02]  /*2110*/  LOP3.LUT R7, R0.reuse, 0x3f, RZ, 0xc0, !PT ;  /* 0x0000003f00077812 */ /* 0x040fe400078ec0ff */
[----:B------:R-:W-:Y:S02]  /*2120*/  SHF.R.U32.HI R5, RZ, 0x1, R15 ;  /* 0x00000001ff057819 */ /* 0x000fe4000001160f */
[----:B------:R-:W-:Y:S02]  /*2130*/  LOP3.LUT R4, R0, 0x3f, RZ, 0xc, !PT ;  /* 0x0000003f00047812 */ /* 0x000fe400078e0cff */
[----:B------:R-:W-:Y:S02]  /*2140*/  SHF.L.U64.HI R13, R12, R7, R13 ;  /* 0x000000070c0d7219 */ /* 0x000fe4000001020d */
[----:B------:R-:W-:-:S02]  /*2150*/  SHF.R.U64 R6, R6, R4, R5 ;  /* 0x0000000406067219 */ /* 0x000fc40000001205 */
[----:B------:R-:W-:Y:S02]  /*2160*/  SHF.L.U32 R7, R12, R7, RZ ;  /* 0x000000070c077219 */ /* 0x000fe400000006ff */
[----:B------:R-:W-:Y:S02]  /*2170*/  SHF.R.U32.HI R4, RZ, R4, R5 ;  /* 0x00000004ff047219 */ /* 0x000fe40000011605 */
[----:B------:R-:W-:Y:S02]  /*2180*/  LOP3.LUT R12, R7, R6, RZ, 0xfc, !PT ;  /* 0x00000006070c7212 */ /* 0x000fe400078efcff */
[----:B------:R-:W-:-:S07]  /*2190*/  LOP3.LUT R13, R13, R4, RZ, 0xfc, !PT ;  /* 0x000000040d0d7212 */ /* 0x000fce00078efcff */
.L_x_22:
[----:B------:R-:W-:Y:S05]  /*21a0*/  BSYNC.RECONVERGENT B2 ;  /* 0x0000000000027941 */ /* 0x000fea0003800200 */
.L_x_21:
[----:B------:R-:W-:-:S04]  /*21b0*/  IMAD.WIDE.U32 R4, R12, 0x2168c235, RZ ;  /* 0x2168c2350c047825 */ /* 0x000fc800078e00ff */
[----:B------:R-:W-:Y:S01]  /*21c0*/  IMAD.MOV.U32 R6, RZ, RZ, R5 ;  /* 0x000000ffff067224 */ /* 0x000fe200078e0005 */
[----:B------:R-:W-:Y:S01]  /*21d0*/  IADD3 RZ, P1, PT, R4, R4, RZ ;  /* 0x0000000404ff7210 */ /* 0x000fe20007f3e0ff */
[----:B------:R-:W-:Y:S02]  /*21e0*/  IMAD.MOV.U32 R7, RZ, RZ, RZ ;  /* 0x000000ffff077224 */ /* 0x000fe400078e00ff */
[----:B------:R-:W-:-:S04]  /*21f0*/  IMAD.HI.U32 R5, R13, -0x36f0255e, RZ ;  /* 0xc90fdaa20d057827 */ /* 0x000fc800078e00ff */
[----:B------:R-:W-:-:S04]  /*2200*/  IMAD.WIDE.U32 R6, R12, -0x36f0255e, R6 ;  /* 0xc90fdaa20c067825 */ /* 0x000fc800078e0006 */
[----:B------:R-:W-:-:S04]  /*2210*/  IMAD.WIDE.U32 R6, P2, R13, 0x2168c235, R6 ;  /* 0x2168c2350d067825 */ /* 0x000fc80007840006 */
[----:B------:R-:W-:Y:S01]  /*2220*/  IMAD R13, R13, -0x36f0255e, RZ ;  /* 0xc90fdaa20d0d7824 */ /* 0x000fe200078e02ff */
[----:B------:R-:W-:Y:S01]  /*2230*/  IADD3.X RZ, P1, PT, R6, R6, RZ, P1, !PT ;  /* 0x0000000606ff7210 */ /* 0x000fe20000f3e4ff */
[----:B------:R-:W-:-:S03]  /*2240*/  IMAD.X R5, RZ, RZ, R5, P2 ;  /* 0x000000ffff057224 */ /* 0x000fc600010e0605 */
[----:B------:R-:W-:-:S04]  /*2250*/  IADD3 R4, P2, PT, R13, R7, RZ ;  /* 0x000000070d047210 */ /* 0x000fc80007f5e0ff */
[C---:B------:R-:W-:Y:S01]  /*2260*/  ISETP.GT.U32.AND P3, PT, R4.reuse, RZ, PT ;  /* 0x000000ff0400720c */ /* 0x040fe20003f64070 */
[----:B------:R-:W-:Y:S01]  /*2270*/  IMAD.X R5, RZ, RZ, R5, P2 ;  /* 0x000000ffff057224 */ /* 0x000fe200010e0605 */
[----:B------:R-:W-:-:S04]  /*2280*/  IADD3.X R7, P2, PT, R4, R4, RZ, P1, !PT ;  /* 0x0000000404077210 */ /* 0x000fc80000f5e4ff */
[C---:B------:R-:W-:Y:S01]  /*2290*/  ISETP.GT.AND.EX P1, PT, R5.reuse, RZ, PT, P3 ;  /* 0x000000ff0500720c */ /* 0x040fe20003f24330 */
[----:B------:R-:W-:-:S03]  /*22a0*/  IMAD.X R6, R5, 0x1, R5, P2 ;  /* 0x0000000105067824 */ /* 0x000fc600010e0605 */
[----:B------:R-:W-:Y:S02]  /*22b0*/  SEL R4, R7, R4, P1 ;  /* 0x0000000407047207 */ /* 0x000fe40000800000 */
[----:B------:R-:W-:Y:S02]  /*22c0*/  SEL R5, R6, R5, P1 ;  /* 0x0000000506057207 */ /* 0x000fe40000800000 */
[----:B------:R-:W-:Y:S02]  /*22d0*/  IADD3 R4, P2, PT, R4, 0x1, RZ ;  /* 0x0000000104047810 */ /* 0x000fe40007f5e0ff */
[----:B------:R-:W-:Y:S02]  /*22e0*/  SEL R7, RZ, 0xffffffff, !P1 ;  /* 0xffffffffff077807 */ /* 0x000fe40004800000 */
[----:B------:R-:W-:Y:S01]  /*22f0*/  LOP3.LUT P1, R32, R32, 0x80000000, RZ, 0xc0, !PT ;  /* 0x8000000020207812 */ /* 0x000fe2000782c0ff */
[----:B------:R-:W-:Y:S02]  /*2300*/  IMAD.X R5, RZ, RZ, R5, P2 ;  /* 0x000000ffff057224 */ /* 0x000fe400010e0605 */
[----:B------:R-:W-:Y:S01]  /*2310*/  IMAD.IADD R0, R7, 0x1, -R0 ;  /* 0x0000000107007824 */ /* 0x000fe200078e0a00 */
[----:B------:R-:W-:-:S02]  /*2320*/  SHF.R.U32.HI R7, RZ, 0x1e, R3 ;  /* 0x0000001eff077819 */ /* 0x000fc40000011603 */
[----:B------:R-:W-:Y:S01]  /*2330*/  SHF.R.U64 R4, R4, 0xa, R5 ;  /* 0x0000000a04047819 */ /* 0x000fe20000001205 */
[----:B------:R-:W-:Y:S01]  /*2340*/  IMAD.SHL.U32 R3, R0, 0x100000, RZ ;  /* 0x0010000000037824 */ /* 0x000fe200078e00ff */
[----:B------:R-:W-:Y:S02]  /*2350*/  LEA.HI R2, R2, R7, RZ, 0x1 ;  /* 0x0000000702027211 */ /* 0x000fe400078f08ff */
[----:B------:R-:W-:Y:S02]  /*2360*/  IADD3 R4, P2, PT, R4, 0x1, RZ ;  /* 0x0000000104047810 */ /* 0x000fe40007f5e0ff */
[----:B------:R-:W-:Y:S01]  /*2370*/  @!P0 LOP3.LUT R32, R32, 0x80000000, RZ, 0x3c, !PT ;  /* 0x8000000020208812 */ /* 0x000fe200078e3cff */
[----:B------:R-:W-:Y:S01]  /*2380*/  @P1 IMAD.MOV R2, RZ, RZ, -R2 ;  /* 0x000000ffff021224 */ /* 0x000fe200078e0a02 */
[----:B------:R-:W-:-:S04]  /*2390*/  LEA.HI.X R5, R5, RZ, RZ, 0x16, P2 ;  /* 0x000000ff05057211 */ /* 0x000fc800010fb4ff */
[--C-:B------:R-:W-:Y:S02]  /*23a0*/  SHF.R.U64 R4, R4, 0x1, R5.reuse ;  /* 0x0000000104047819 */ /* 0x100fe40000001205 */
[----:B------:R-:W-:Y:S02]  /*23b0*/  SHF.R.U32.HI R0, RZ, 0x1, R5 ;  /* 0x00000001ff007819 */ /* 0x000fe40000011605 */
[----:B------:R-:W-:-:S04]  /*23c0*/  IADD3 R4, P2, P3, RZ, RZ, R4 ;  /* 0x000000ffff047210 */ /* 0x000fc80007b5e004 */
[----:B------:R-:W-:-:S04]  /*23d0*/  IADD3.X R3, PT, PT, R3, 0x3fe00000, R0, P2, P3 ;  /* 0x3fe0000003037810 */ /* 0x000fc800017e6400 */
[----:B------:R-:W-:-:S07]  /*23e0*/  LOP3.LUT R32, R3, R32, RZ, 0xfc, !PT ;  /* 0x0000002003207212 */ /* 0x000fce00078efcff */
.L_x_16:
[----:B------:R-:W-:Y:S02]  /*23f0*/  IMAD.MOV.U32 R31, RZ, RZ, 0x0 ;  /* 0x00000000ff1f7424 */ /* 0x000fe400078e00ff */
[----:B------:R-:W-:Y:S02]  /*2400*/  IMAD.MOV.U32 R0, RZ, RZ, R2 ;  /* 0x000000ffff007224 */ /* 0x000fe400078e0002 */
[----:B------:R-:W-:Y:S01]  /*2410*/  IMAD.MOV.U32 R5, RZ, RZ, R32 ;  /* 0x000000ffff057224 */ /* 0x000fe200078e0020 */
[----:B------:R-:W-:Y:S06]  /*2420*/  RET.REL.NODEC R30 `(_Z8simulateP17curandStateXORWOWPdS1_S1_) ;  /* 0xffffffd81ef47950 */ /* 0x000fec0003c3ffff */
.L_x_23:
[----:B------:R-:W-:-:S00]  /*2430*/  BRA `(.L_x_23) ;  /* 0xfffffffc00fc7947 */ /* 0x000fc0000383ffff */
[----:B------:R-:W-:-:S00]  /*2440*/  NOP ;  /* 0x0000000000007918 */ /* 0x000fc00000000000 */
        /* <DEDUP_REMOVED lines=11> */
.L_x_34:


//--------------------- .text._Z4initjP17curandStateXORWOW --------------------------
	.section	.text._Z4initjP17curandStateXORWOW,"ax",@progbits
	.align	128
        .global         _Z4initjP17curandStateXORWOW
        .type           _Z4initjP17curandStateXORWOW,@function
        .size           _Z4initjP17curandStateXORWOW,(.L_x_36 - _Z4initjP17curandStateXORWOW)
        .other          _Z4initjP17curandStateXORWOW,@"STO_CUDA_ENTRY STV_DEFAULT"
_Z4initjP17curandStateXORWOW:
.text._Z4initjP17curandStateXORWOW:
[----:B------:R-:W-:Y:S01]  /*0000*/  LDC R1, c[0x0][0x37c] ;  /* 0x0000df00ff017b82 */ /* 0x000fe20000000800 */
[----:B------:R-:W0:Y:S07]  /*0010*/  S2R R13, SR_TID.X ;  /* 0x00000000000d7919 */ /* 0x000e2e0000002100 */
[----:B------:R-:W0:Y:S08]  /*0020*/  S2UR UR4, SR_CTAID.X ;  /* 0x00000000000479c3 */ /* 0x000e300000002500 */
[----:B------:R-:W0:Y:S02]  /*0030*/  LDC R0, c[0x0][0x360] ;  /* 0x0000d800ff007b82 */ /* 0x000e240000000800 */
[----:B0-----:R-:W-:-:S05]  /*0040*/  IMAD R13, R0, UR4, R13 ;  /* 0x00000004000d7c24 */ /* 0x001fca000f8e020d */
[----:B------:R-:W-:-:S13]  /*0050*/  ISETP.GT.AND P0, PT, R13, 0xf423f, PT ;  /* 0x000f423f0d00780c */ /* 0x000fda0003f04270 */
[----:B------:R-:W-:Y:S05]  /*0060*/  @P0 EXIT ;  /* 0x000000000000094d */ /* 0x000fea0003800000 */
[----:B------:R-:W0:Y:S01]  /*0070*/  LDC R0, c[0x0][0x380] ;  /* 0x0000e000ff007b82 */ /* 0x000e220000000800 */
[----:B------:R-:W1:Y:S01]  /*0080*/  LDCU.64 UR4, c[0x0][0x358] ;  /* 0x00006b00ff0477ac */ /* 0x000e620008000a00 */
[----:B------:R-:W-:Y:S01]  /*0090*/  IMAD.MOV.U32 R5, RZ, RZ, -0x75bd8fc ;  /* 0xf8a42704ff057424 */ /* 0x000fe200078e00ff */
[----:B------:R-:W-:Y:S01]  /*00a0*/  ISETP.NE.AND P0, PT, R13, RZ, PT ;  /* 0x000000ff0d00720c */ /* 0x000fe20003f05270 */
[----:B------:R-:W-:Y:S01]  /*00b0*/  IMAD.MOV.U32 R8, RZ, RZ, -0x23270784 ;  /* 0xdcd8f87cff087424 */ /* 0x000fe200078e00ff */
[----:B------:R-:W-:Y:S03]  /*00c0*/  BSSY.RECONVERGENT B0, `(.L_x_24) ;  /* 0x00000dd000007945 */ /* 0x000fe60003800200 */
[----:B------:R-:W2:Y:S01]  /*00d0*/  LDC.64 R6, c[0x0][0x388] ;  /* 0x0000e200ff067b82 */ /* 0x000ea20000000a00 */
[----:B0-----:R-:W-:-:S05]  /*00e0*/  LOP3.LUT R0, R0, 0xaad26b49, RZ, 0x3c, !PT ;  /* 0xaad26b4900007812 */ /* 0x001fca00078e3cff */
[----:B------:R-:W-:Y:S02]  /*00f0*/  IMAD R0, R0, 0x4182bed5, RZ ;  /* 0x4182bed500007824 */ /* 0x000fe400078e02ff */
[----:B--2---:R-:W-:-:S03]  /*0100*/  IMAD.WIDE R6, R13, 0x30, R6 ;  /* 0x000000300d067825 */ /* 0x004fc600078e0206 */
[C---:B------:R-:W-:Y:S01]  /*0110*/  LOP3.LUT R4, R0.reuse, 0x159a55e5, RZ, 0x3c, !PT ;  /* 0x159a55e500047812 */ /* 0x040fe200078e3cff */
[C---:B------:R-:W-:Y:S02]  /*0120*/  VIADD R2, R0.reuse, 0xd9f6dc18 ;  /* 0xd9f6dc1800027836 */ /* 0x040fe40000000000 */
[C---:B------:R-:W-:Y:S02]  /*0130*/  VIADD R3, R0.reuse, 0x75bcd15 ;  /* 0x075bcd1500037836 */ /* 0x040fe40000000000 */
[----:B-1----:R0:W-:Y:S01]  /*0140*/  STG.E.64 desc[UR4][R6.64+0x8], R4 ;  /* 0x0000080406007986 */ /* 0x0021e2000c101b04 */
[----:B------:R-:W-:-:S03]  /*0150*/  VIADD R9, R0, 0x583f19 ;  /* 0x00583f1900097836 */ /* 0x000fc60000000000 */
[----:B------:R0:W-:Y:S04]  /*0160*/  STG.E.64 desc[UR4][R6.64], R2 ;  /* 0x0000000206007986 */ /* 0x0001e8000c101b04 */
[----:B------:R0:W-:Y:S01]  /*0170*/  STG.E.64 desc[UR4][R6.64+0x10], R8 ;  /* 0x0000100806007986 */ /* 0x0001e2000c101b04 */
[----:B------:R-:W-:Y:S05]  /*0180*/  @!P0 BRA `(.L_x_25) ;  /* 0x0000000c00408947 */ /* 0x000fea0003800000 */
[----:B------:R-:W-:Y:S01]  /*0190*/  SHF.R.S32.HI R0, RZ, 0x1f, R13 ;  /* 0x0000001fff007819 */ /* 0x000fe2000001140d */
[----:B------:R-:W-:-:S07]  /*01a0*/  IMAD.MOV.U32 R12, RZ, RZ, RZ ;  /* 0x000000ffff0c7224 */ /* 0x000fce00078e00ff */
.L_x_31:
[----:B0-----:R-:W-:Y:S01]  /*01b0*/  LOP3.LUT R2, R13, 0x3, RZ, 0xc0, !PT ;  /* 0x000000030d027812 */ /* 0x001fe200078ec0ff */
[----:B------:R-:W-:Y:S03]  /*01c0*/  BSSY.RECONVERGENT B1, `(.L_x_26) ;  /* 0x00000c6000017945 */ /* 0x000fe60003800200 */
[----:B------:R-:W-:-:S04]  /*01d0*/  ISETP.NE.U32.AND P0, PT, R2, RZ, PT ;  /* 0x000000ff0200720c */ /* 0x000fc80003f05070 */
[----:B------:R-:W-:-:S13]  /*01e0*/  ISETP.NE.AND.EX P0, PT, RZ, RZ, PT, P0 ;  /* 0x000000ffff00720c */ /* 0x000fda0003f05300 */
[----:B------:R-:W-:Y:S05]  /*01f0*/  @!P0 BRA `(.L_x_27) ;  /* 0x0000000c00088947 */ /* 0x000fea0003800000 */
[----:B------:R-:W0:Y:S01]  /*0200*/  LDC.64 R8, c[0x4][RZ] ;  /* 0x01000000ff087b82 */ /* 0x000e220000000a00 */
[----:B------:R-:W-:Y:S02]  /*0210*/  IMAD.MOV.U32 R14, RZ, RZ, RZ ;  /* 0x000000ffff0e7224 */ /* 0x000fe400078e00ff */
[----:B0-----:R-:W-:-:S07]  /*0220*/  IMAD.WIDE.U32 R8, R12, 0xc80, R8 ;  /* 0x00000c800c087825 */ /* 0x001fce00078e0008 */
.L_x_30:
[----:B0-----:R-:W-:Y:S01]  /*0230*/  IMAD.MOV.U32 R15, RZ, RZ, RZ ;  /* 0x000000ffff0f7224 */ /* 0x001fe200078e00ff */
[----:B------:R-:W-:Y:S01]  /*0240*/  CS2R R2, SRZ ;  /* 0x0000000000027805 */ /* 0x000fe2000001ff00 */
[----:B------:R-:W-:Y:S01]  /*0250*/  IMAD.MOV.U32 R17, RZ, RZ, RZ ;  /* 0x000000ffff117224 */ /* 0x000fe200078e00ff */
[----:B------:R-:W-:-:S07]  /*0260*/  CS2R R4, SRZ ;  /* 0x0000000000047805 */ /* 0x000fce000001ff00 */
.L_x_29:
[----:B------:R-:W-:-:S05]  /*0270*/  IMAD.WIDE.U32 R10, R17, 0x4, R6 ;  /* 0x00000004110a7825 */ /* 0x000fca00078e0006 */
[----:B------:R0:W5:Y:S01]  /*0280*/  LDG.E R16, desc[UR4][R10.64+0x4] ;  /* 0x000004040a107981 */ /* 0x000162000c1e1900 */
[----:B------:R-:W-:-:S07]  /*0290*/  IMAD.MOV.U32 R19, RZ, RZ, RZ ;  /* 0x000000ffff137224 */ /* 0x000fce00078e00ff */
.L_x_28:
[----:B-----5:R-:W-:Y:S01]  /*02a0*/  SHF.R.U32.HI R24, RZ, R19, R16 ;  /* 0x00000013ff187219 */ /* 0x020fe20000011610 */
[----:B0-----:R-:W-:-:S03]  /*02b0*/  IMAD.SHL.U32 R10, R17, 0x20, RZ ;  /* 0x00000020110a7824 */ /* 0x001fc600078e00ff */
[----:B------:R-:W-:Y:S01]  /*02c0*/  LOP3.LUT R11, R24, 0x1, RZ, 0xc0, !PT ;  /* 0x00000001180b7812 */ /* 0x000fe200078ec0ff */
[----:B------:R-:W-:-:S03]  /*02d0*/  IMAD.IADD R10, R10, 0x1, R19 ;  /* 0x000000010a0a7824 */ /* 0x000fc600078e0213 */
[----:B------:R-:W-:Y:S01]  /*02e0*/  ISETP.NE.U32.AND P0, PT, R11, 0x1, PT ;  /* 0x000000010b00780c */ /* 0x000fe20003f05070 */
[----:B------:R-:W-:-:S03]  /*02f0*/  IMAD R11, R10, 0x5, RZ ;  /* 0x000000050a0b7824 */ /* 0x000fc600078e02ff */
[----:B------:R-:W-:Y:S01]  /*0300*/  R2P PR, R24, 0x7e ;  /* 0x0000007e18007804 */ /* 0x000fe20000000000 */
[----:B------:R-:W-:-:S08]  /*0310*/  IMAD.WIDE.U32 R10, R11, 0x4, R8 ;  /* 0x000000040b0a7825 */ /* 0x000fd000078e0008 */
[----:B------:R-:W2:Y:S04]  /*0320*/  @!P0 LDG.E R18, desc[UR4][R10.64] ;  /* 0x000000040a128981 */ /* 0x000ea8000c1e1900 */
[----:B------:R-:W3:Y:S04]  /*0330*/  @!P0 LDG.E R20, desc[UR4][R10.64+0x10] ;  /* 0x000010040a148981 */ /* 0x000ee8000c1e1900 */
[----:B------:R-:W4:Y:S04]  /*0340*/  @P1 LDG.E R22, desc[UR4][R10.64+0x14] ;  /* 0x000014040a161981 */ /* 0x000f28000c1e1900 */
[----:B------:R-:W4:Y:S04]  /*0350*/  @P2 LDG.E R26, desc[UR4][R10.64+0x28] ;  /* 0x000028040a1a2981 */ /* 0x000f28000c1e1900 */
[----:B------:R-:W4:Y:S04]  /*0360*/  @!P0 LDG.E R21, desc[UR4][R10.64+0x4] ;  /* 0x000004040a158981 */ /* 0x000f28000c1e1900 */
[----:B------:R-:W4:Y:S04]  /*0370*/  @!P0 LDG.E R23, desc[UR4][R10.64+0xc] ;  /* 0x00000c040a178981 */ /* 0x000f28000c1e1900 */
[----:B------:R-:W4:Y:S04]  /*0380*/  @P1 LDG.E R25, desc[UR4][R10.64+0x18] ;  /* 0x000018040a191981 */ /* 0x000f28000c1e1900 */
[----:B------:R-:W4:Y:S04]  /*0390*/  @P3 LDG.E R28, desc[UR4][R10.64+0x3c] ;  /* 0x00003c040a1c3981 */ /* 0x000f28000c1e1900 */
[----:B------:R-:W4:Y:S01]  /*03a0*/  @P6 LDG.E R27, desc[UR4][R10.64+0x7c] ;  /* 0x00007c040a1b6981 */ /* 0x000f22000c1e1900 */
[----:B--2---:R-:W-:-:S03]  /*03b0*/  @!P0 LOP3.LUT R15, R15, R18, RZ, 0x3c, !PT ;  /* 0x000000120f0f8212 */ /* 0x004fc600078e3cff */
[----:B------:R-:W2:Y:S01]  /*03c0*/  @!P0 LDG.E R18, desc[UR4][R10.64+0x8] ;  /* 0x000008040a128981 */ /* 0x000ea2000c1e1900 */
[----:B---3--:R-:W-:-:S03]  /*03d0*/  @!P0 LOP3.LUT R3, R3, R20, RZ, 0x3c, !PT ;  /* 0x0000001403038212 */ /* 0x008fc600078e3cff */
[----:B------:R-:W3:Y:S01]  /*03e0*/  @P1 LDG.E R20, desc[UR4][R10.64+0x24] ;  /* 0x000024040a141981 */ /* 0x000ee2000c1e1900 */
[----:B----4-:R-:W-:-:S03]  /*03f0*/  @P1 LOP3.LUT R15, R15, R22, RZ, 0x3c, !PT ;  /* 0x000000160f0f1212 */ /* 0x010fc600078e3cff */
[----:B------:R-:W4:Y:S01]  /*0400*/  @P2 LDG.E R22, desc[UR4][R10.64+0x38] ;  /* 0x000038040a162981 */ /* 0x000f22000c1e1900 */
[----:B------:R-:W-:-:S03]  /*0410*/  @P2 LOP3.LUT R15, R15, R26, RZ, 0x3c, !PT ;  /* 0x0000001a0f0f2212 */ /* 0x000fc600078e3cff */
[----:B------:R-:W4:Y:S01]  /*0420*/  @P4 LDG.E R26, desc[UR4][R10.64+0x50] ;  /* 0x000050040a1a4981 */ /* 0x000f22000c1e1900 */
[----:B------:R-:W-:-:S03]  /*0430*/  @!P0 LOP3.LUT R4, R4, R21, RZ, 0x3c, !PT ;  /* 0x0000001504048212 */ /* 0x000fc600078e3cff */
[----:B------:R-:W4:Y:S01]  /*0440*/  @P1 LDG.E R21, desc[UR4][R10.64+0x20] ;  /* 0x000020040a151981 */ /* 0x000f22000c1e1900 */
[----:B------:R-:W-:-:S03]  /*0450*/  @!P0 LOP3.LUT R2, R2, R23, RZ, 0x3c, !PT ;  /* 0x0000001702028212 */ /* 0x000fc600078e3cff */
[----:B------:R-:W4:Y:S01]  /*0460*/  @P2 LDG.E R23, desc[UR4][R10.64+0x2c] ;  /* 0x00002c040a172981 */ /* 0x000f22000c1e1900 */
[----:B------:R-:W-:-:S03]  /*0470*/  @P1 LOP3.LUT R4, R4, R25, RZ, 0x3c, !PT ;  /* 0x0000001904041212 */ /* 0x000fc600078e3cff */
[----:B------:R-:W4:Y:S01]  /*0480*/  @P2 LDG.E R25, desc[UR4][R10.64+0x34] ;  /* 0x000034040a192981 */ /* 0x000f22000c1e1900 */
[----:B--2---:R-:W-:-:S03]  /*0490*/  @!P0 LOP3.LUT R5, R5, R18, RZ, 0x3c, !PT ;  /* 0x0000001205058212 */ /* 0x004fc600078e3cff */
[----:B------:R-:W2:Y:S01]  /*04a0*/  @P1 LDG.E R18, desc[UR4][R10.64+0x1c] ;  /* 0x00001c040a121981 */ /* 0x000ea2000c1e1900 */
[----:B---3--:R-:W-:-:S03]  /*04b0*/  @P1 LOP3.LUT R3, R3, R20, RZ, 0x3c, !PT ;  /* 0x0000001403031212 */ /* 0x008fc600078e3cff */
[----:B------:R-:W3:Y:S01]  /*04c0*/  @P2 LDG.E R20, desc[UR4][R10.64+0x30] ;  /* 0x000030040a142981 */ /* 0x000ee2000c1e1900 */
[----:B----4-:R-:W-:-:S03]  /*04d0*/  @P2 LOP3.LUT R3, R3, R22, RZ, 0x3c, !PT ;  /* 0x0000001603032212 */ /* 0x010fc600078e3cff */
[----:B------:R-:W4:Y:S01]  /*04e0*/  @P3 LDG.E R22, desc[UR4][R10.64+0x4c] ;  /* 0x00004c040a163981 */ /* 0x000f22000c1e1900 */
[----:B------:R-:W-:-:S04]  /*04f0*/  @P3 LOP3.LUT R15, R15, R28, RZ, 0x3c, !PT ;  /* 0x0000001c0f0f3212 */ /* 0x000fc800078e3cff */
[----:B------:R-:W-:Y:S02]  /*0500*/  @P4 LOP3.LUT R15, R15, R26, RZ, 0x3c, !PT ;  /* 0x0000001a0f0f4212 */ /* 0x000fe400078e3cff */
[----:B------:R-:W-:Y:S01]  /*0510*/  @P1 LOP3.LUT R2, R2, R21, RZ, 0x3c, !PT ;  /* 0x0000001502021212 */ /* 0x000fe200078e3cff */
[----:B------:R-:W4:Y:S04]  /*0520*/  @P5 LDG.E R26, desc[UR4][R10.64+0x64] ;  /* 0x000064040a1a5981 */ /* 0x000f28000c1e1900 */
[----:B------:R-:W4:Y:S01]  /*0530*/  @P3 LDG.E R21, desc[UR4][R10.64+0x40] ;  /* 0x000040040a153981 */ /* 0x000f22000c1e1900 */
[----:B------:R-:W-:Y:S02]  /*0540*/  @P2 LOP3.LUT R4, R4, R23, RZ, 0x3c, !PT ;  /* 0x0000001704042212 */ /* 0x000fe400078e3cff */
[----:B------:R-:W-:Y:S01]  /*0550*/  @P2 LOP3.LUT R2, R2, R25, RZ, 0x3c, !PT ;  /* 0x0000001902022212 */ /* 0x000fe200078e3cff */
[----:B------:R-:W4:Y:S04]  /*0560*/  @P3 LDG.E R23, desc[UR4][R10.64+0x48] ;  /* 0x000048040a173981 */ /* 0x000f28000c1e1900 */
[----:B------:R-:W4:Y:S01]  /*0570*/  @P4 LDG.E R25, desc[UR4][R10.64+0x54] ;  /* 0x000054040a194981 */ /* 0x000f22000c1e1900 */
[----:B--2---:R-:W-:-:S03]  /*0580*/  @P1 LOP3.LUT R5, R5, R18, RZ, 0x3c, !PT ;  /* 0x0000001205051212 */ /* 0x004fc600078e3cff */
[----:B------:R-:W2:Y:S01]  /*0590*/  @P3 LDG.E R18, desc[UR4][R10.64+0x44] ;  /* 0x000044040a123981 */ /* 0x000ea2000c1e1900 */
[----:B---3--:R-:W-:-:S03]  /*05a0*/  @P2 LOP3.LUT R5, R5, R20, RZ, 0x3c, !PT ;  /* 0x0000001405052212 */ /* 0x008fc600078e3cff */
[----:B------:R-:W3:Y:S01]  /*05b0*/  @P4 LDG.E R20, desc[UR4][R10.64+0x58] ;  /* 0x000058040a144981 */ /* 0x000ee2000c1e1900 */
[----:B----4-:R-:W-:-:S03]  /*05c0*/  @P3 LOP3.LUT R3, R3, R22, RZ, 0x3c, !PT ;  /* 0x0000001603033212 */ /* 0x010fc600078e3cff */
[----:B------:R-:W4:Y:S01]  /*05d0*/  @P4 LDG.E R22, desc[UR4][R10.64+0x60] ;  /* 0x000060040a164981 */ /* 0x000f22000c1e1900 */
[----:B------:R-:W-:Y:S02]  /*05e0*/  LOP3.LUT P0, RZ, R24, 0x80, RZ, 0xc0, !PT ;  /* 0x0000008018ff7812 */ /* 0x000fe4000780c0ff */
[----:B------:R-:W-:Y:S02]  /*05f0*/  @P5 LOP3.LUT R15, R15, R26, RZ, 0x3c, !PT ;  /* 0x0000001a0f0f5212 */ /* 0x000fe400078e3cff */
[----:B------:R-:W4:Y:S01]  /*0600*/  @P6 LDG.E R26, desc[UR4][R10.64+0x78] ;  /* 0x000078040a1a6981 */ /* 0x000f22000c1e1900 */
[----:B------:R-:W-:-:S03]  /*0610*/  @P3 LOP3.LUT R4, R4, R21, RZ, 0x3c, !PT ;  /* 0x0000001504043212 */ /* 0x000fc600078e3cff */
[----:B------:R-:W4:Y:S01]  /*0620*/  @P4 LDG.E R21, desc[UR4][R10.64+0x5c] ;  /* 0x00005c040a154981 */ /* 0x000f22000c1e1900 */
[----:B------:R-:W-:-:S03]  /*0630*/  @P3 LOP3.LUT R2, R2, R23, RZ, 0x3c, !PT ;  /* 0x0000001702023212 */ /* 0x000fc600078e3cff */
[----:B------:R-:W4:Y:S01]  /*0640*/  @P5 LDG.E R23, desc[UR4][R10.64+0x68] ;  /* 0x000068040a175981 */ /* 0x000f22000c1e1900 */
[----:B------:R-:W-:-:S03]  /*0650*/  @P4 LOP3.LUT R4, R4, R25, RZ, 0x3c, !PT ;  /* 0x0000001904044212 */ /* 0x000fc600078e3cff */
[----:B------:R-:W4:Y:S01]  /*0660*/  @P5 LDG.E R25, desc[UR4][R10.64+0x70] ;  /* 0x000070040a195981 */ /* 0x000f22000c1e1900 */
[----:B--2---:R-:W-:-:S03]  /*0670*/  @P3 LOP3.LUT R5, R5, R18, RZ, 0x3c, !PT ;  /* 0x0000001205053212 */ /* 0x004fc600078e3cff */
[----:B------:R-:W2:Y:S01]  /*0680*/  @P5 LDG.E R18, desc[UR4][R10.64+0x6c] ;  /* 0x00006c040a125981 */ /* 0x000ea2000c1e1900 */
[----:B---3--:R-:W-:-:S03]  /*0690*/  @P4 LOP3.LUT R5, R5, R20, RZ, 0x3c, !PT ;  /* 0x0000001405054212 */ /* 0x008fc600078e3cff */
[----:B------:R-:W3:Y:S01]  /*06a0*/  @P5 LDG.E R20, desc[UR4][R10.64+0x74] ;  /* 0x000074040a145981 */ /* 0x000ee2000c1e1900 */
[----:B----4-:R-:W-:-:S03]  /*06b0*/  @P4 LOP3.LUT R3, R3, R22, RZ, 0x3c, !PT ;  /* 0x0000001603034212 */ /* 0x010fc600078e3cff */
[----:B------:R-:W4:Y:S01]  /*06c0*/  @P0 LDG.E R22, desc[UR4][R10.64+0x8c] ;  /* 0x00008c040a160981 */ /* 0x000f22000c1e1900 */
[----:B------:R-:W-:-:S03]  /*06d0*/  @P6 LOP3.LUT R15, R15, R26, RZ, 0x3c, !PT ;  /* 0x0000001a0f0f6212 */ /* 0x000fc600078e3cff */
        /* <DEDUP_REMOVED lines=13> */
[----:B------:R-:W-:Y:S02]  /*07b0*/  @P6 LOP3.LUT R4, R4, R27, RZ, 0x3c, !PT ;  /* 0x0000001b04046212 */ /* 0x000fe400078e3cff */
[----:B------:R-:W-:Y:S02]  /*07c0*/  @P6 LOP3.LUT R2, R2, R21, RZ, 0x3c, !PT ;  /* 0x0000001502026212 */ /* 0x000fe400078e3cff */
[----:B------:R-:W-:Y:S02]  /*07d0*/  @P0 LOP3.LUT R4, R4, R23, RZ, 0x3c, !PT ;  /* 0x0000001704040212 */ /* 0x000fe400078e3cff */
[----:B------:R-:W-:Y:S02]  /*07e0*/  @P0 LOP3.LUT R2, R2, R25, RZ, 0x3c, !PT ;  /* 0x0000001902020212 */ /* 0x000fe400078e3cff */
[----:B--2---:R-:W-:Y:S02]  /*07f0*/  @P6 LOP3.LUT R5, R5, R18, RZ, 0x3c, !PT ;  /* 0x0000001205056212 */ /* 0x004fe400078e3cff */
[----:B---3--:R-:W-:-:S02]  /*0800*/  @P6 LOP3.LUT R3, R3, R20, RZ, 0x3c, !PT ;  /* 0x0000001403036212 */ /* 0x008fc400078e3cff */
[----:B----4-:R-:W-:Y:S02]  /*0810*/  @P0 LOP3.LUT R5, R5, R22, RZ, 0x3c, !PT ;  /* 0x0000001605050212 */ /* 0x010fe400078e3cff */
[----:B------:R-:W-:Y:S02]  /*0820*/  @P0 LOP3.LUT R3, R3, R26, RZ, 0x3c, !PT ;  /* 0x0000001a03030212 */ /* 0x000fe400078e3cff */
[----:B------:R-:W-:-:S13]  /*0830*/  R2P PR, R24.B1, 0x7f ;  /* 0x0000007f18007804 */ /* 0x000fda0000001000 */
[----:B------:R-:W2:Y:S04]  /*0840*/  @P0 LDG.E R18, desc[UR4][R10.64+0xa0] ;  /* 0x0000a0040a120981 */ /* 0x000ea8000c1e1900 */
[----:B------:R-:W3:Y:S04]  /*0850*/  @P1 LDG.E R22, desc[UR4][R10.64+0xb4] ;  /* 0x0000b4040a161981 */ /* 0x000ee8000c1e1900 */
[----:B------:R-:W4:Y:S04]  /*0860*/  @P2 LDG.E R26, desc[UR4][R10.64+0xc8] ;  /* 0x0000c8040a1a2981 */ /* 0x000f28000c1e1900 */
[----:B------:R-:W4:Y:S04]  /*0870*/  @P3 LDG.E R28, desc[UR4][R10.64+0xdc] ;  /* 0x0000dc040a1c3981 */ /* 0x000f28000c1e1900 */
[----:B------:R-:W4:Y:S04]  /*0880*/  @P0 LDG.E R23, desc[UR4][R10.64+0xa4] ;  /* 0x0000a4040a170981 */ /* 0x000f28000c1e1900 */
[----:B------:R-:W4:Y:S04]  /*0890*/  @P0 LDG.E R20, desc[UR4][R10.64+0xa8] ;  /* 0x0000a8040a140981 */ /* 0x000f28000c1e1900 */
[----:B------:R-:W4:Y:S04]  /*08a0*/  @P4 LDG.E R25, desc[UR4][R10.64+0xf0] ;  /* 0x0000f0040a194981 */ /* 0x000f28000c1e1900 */
        /* <DEDUP_REMOVED lines=21> */
[----:B------:R-:W-:Y:S02]  /*0a00*/  LOP3.LUT P0, RZ, R24, 0x8000, RZ, 0xc0, !PT ;  /* 0x0000800018ff7812 */ /* 0x000fe4000780c0ff */
[----:B----4-:R-:W-:Y:S01]  /*0a10*/  @P5 LOP3.LUT R15, R15, R26, RZ, 0x3c, !PT ;  /* 0x0000001a0f0f5212 */ /* 0x010fe200078e3cff */
[----:B------:R-:W4:Y:S04]  /*0a20*/  @P3 LDG.E R24, desc[UR4][R10.64+0xe4] ;  /* 0x0000e4040a183981 */ /* 0x000f28000c1e1900 */
[----:B------:R-:W2:Y:S01]  /*0a30*/  @P6 LDG.E R26, desc[UR4][R10.64+0x118] ;  /* 0x000118040a1a6981 */ /* 0x000ea2000c1e1900 */
        /* <DEDUP_REMOVED lines=8> */
[----:B---3--:R-:W-:-:S03]  /*0ac0*/  @P2 LOP3.LUT R3, R3, R22, RZ, 0x3c, !PT ;  /* 0x0000001603032212 */ /* 0x008fc600078e3cff */
[----:B------:R-:W3:Y:S01]  /*0ad0*/  @P4 LDG.E R22, desc[UR4][R10.64+0x100] ;  /* 0x000100040a164981 */ /* 0x000ee2000c1e1900 */
[----:B--2---:R-:W-:-:S03]  /*0ae0*/  @P6 LOP3.LUT R15, R15, R26, RZ, 0x3c, !PT ;  /* 0x0000001a0f0f6212 */ /* 0x004fc600078e3cff */
[----:B------:R-:W2:Y:S01]  /*0af0*/  @P0 LDG.E R26, desc[UR4][R10.64+0x12c] ;  /* 0x00012c040a1a0981 */ /* 0x000ea2000c1e1900 */
[----:B----4-:R-:W-:-:S03]  /*0b00*/  @P2 LOP3.LUT R2, R2, R23, RZ, 0x3c, !PT ;  /* 0x0000001702022212 */ /* 0x010fc600078e3cff */
[----:B------:R-:W4:Y:S01]  /*0b10*/  @P4 LDG.E R23, desc[UR4][R10.64+0xfc] ;  /* 0x0000fc040a174981 */ /* 0x000f22000c1e1900 */
[----:B------:R-:W-:-:S03]  /*0b20*/  @P2 LOP3.LUT R5, R5, R20, RZ, 0x3c, !PT ;  /* 0x0000001405052212 */ /* 0x000fc600078e3cff */
[----:B------:R-:W4:Y:S01]  /*0b30*/  @P4 LDG.E R20, desc[UR4][R10.64+0xf8] ;  /* 0x0000f8040a144981 */ /* 0x000f22000c1e1900 */
[----:B------:R-:W-:Y:S02]  /*0b40*/  @P3 LOP3.LUT R2, R2, R27, RZ, 0x3c, !PT ;  /* 0x0000001b02023212 */ /* 0x000fe400078e3cff */
[----:B------:R-:W-:Y:S01]  /*0b50*/  @P3 LOP3.LUT R4, R4, R25, RZ, 0x3c, !PT ;  /* 0x0000001904043212 */ /* 0x000fe200078e3cff */
[----:B------:R-:W4:Y:S01]  /*0b60*/  @P5 LDG.E R27, desc[UR4][R10.64+0x110] ;  /* 0x000110040a1b5981 */ /* 0x000f22000c1e1900 */
[----:B------:R-:W-:-:S03]  /*0b70*/  @P3 LOP3.LUT R5, R5, R24, RZ, 0x3c, !PT ;  /* 0x0000001805053212 */ /* 0x000fc600078e3cff */
[----:B------:R-:W4:Y:S04]  /*0b80*/  @P5 LDG.E R25, desc[UR4][R10.64+0x108] ;  /* 0x000108040a195981 */ /* 0x000f28000c1e1900 */
        /* <DEDUP_REMOVED lines=19> */
[----:B------:R-:W-:-:S05]  /*0cc0*/  VIADD R19, R19, 0x10 ;  /* 0x0000001013137836 */ /* 0x000fca0000000000 */
[----:B------:R-:W-:Y:S02]  /*0cd0*/  ISETP.NE.AND P1, PT, R19, 0x20, PT ;  /* 0x000000201300780c */ /* 0x000fe40003f25270 */
[----:B------:R-:W-:Y:S02]  /*0ce0*/  @P5 LOP3.LUT R3, R3, R18, RZ, 0x3c, !PT ;  /* 0x0000001203035212 */ /* 0x000fe400078e3cff */
[----:B------:R-:W-:Y:S02]  /*0cf0*/  @P6 LOP3.LUT R4, R4, R21, RZ, 0x3c, !PT ;  /* 0x0000001504046212 */ /* 0x000fe400078e3cff */
[----:B---3--:R-:W-:-:S04]  /*0d00*/  @P6 LOP3.LUT R3, R3, R22, RZ, 0x3c, !PT ;  /* 0x0000001603036212 */ /* 0x008fc800078e3cff */
[----:B--2---:R-:W-:Y:S02]  /*0d10*/  @P0 LOP3.LUT R3, R3, R26, RZ, 0x3c, !PT ;  /* 0x0000001a03030212 */ /* 0x004fe400078e3cff */
[----:B----4-:R-:W-:Y:S02]  /*0d20*/  @P6 LOP3.LUT R2, R2, R23, RZ, 0x3c, !PT ;  /* 0x0000001702026212 */ /* 0x010fe400078e3cff */
[----:B------:R-:W-:Y:S02]  /*0d30*/  @P6 LOP3.LUT R5, R5, R20, RZ, 0x3c, !PT ;  /* 0x0000001405056212 */ /* 0x000fe400078e3cff */
[----:B------:R-:W-:Y:S02]  /*0d40*/  @P0 LOP3.LUT R2, R2, R27, RZ, 0x3c, !PT ;  /* 0x0000001b02020212 */ /* 0x000fe400078e3cff */
[----:B------:R-:W-:Y:S02]  /*0d50*/  @P0 LOP3.LUT R4, R4, R25, RZ, 0x3c, !PT ;  /* 0x0000001904040212 */ /* 0x000fe400078e3cff */
[----:B------:R-:W-:Y:S01]  /*0d60*/  @P0 LOP3.LUT R5, R5, R24, RZ, 0x3c, !PT ;  /* 0x0000001805050212 */ /* 0x000fe200078e3cff */
[----:B------:R-:W-:Y:S06]  /*0d70*/  @P1 BRA `(.L_x_28) ;  /* 0xfffffff400481947 */ /* 0x000fec000383ffff */
[----:B------:R-:W-:-:S05]  /*0d80*/  VIADD R17, R17, 0x1 ;  /* 0x0000000111117836 */ /* 0x000fca0000000000 */
[----:B------:R-:W-:-:S13]  /*0d90*/  ISETP.NE.AND P0, PT, R17, 0x5, PT ;  /* 0x000000051100780c */ /* 0x000fda0003f05270 */
[----:B------:R-:W-:Y:S05]  /*0da0*/  @P0 BRA `(.L_x_29) ;  /* 0xfffffff400300947 */ /* 0x000fea000383ffff */
[----:B------:R0:W-:Y:S01]  /*0db0*/  STG.E.64 desc[UR4][R6.64+0x8], R4 ;  /* 0x0000080406007986 */ /* 0x0001e2000c101b04 */
[----:B------:R-:W-:Y:S01]  /*0dc0*/  VIADD R14, R14, 0x1 ;  /* 0x000000010e0e7836 */ /* 0x000fe20000000000 */
[----:B------:R-:W-:Y:S02]  /*0dd0*/  LOP3.LUT R11, R13, 0x3, RZ, 0xc0, !PT ;  /* 0x000000030d0b7812 */ /* 0x000fe400078ec0ff */
[----:B------:R0:W-:Y:S02]  /*0de0*/  STG.E.64 desc[UR4][R6.64+0x10], R2 ;  /* 0x0000100206007986 */ /* 0x0001e4000c101b04 */
[----:B------:R-:W-:Y:S02]  /*0df0*/  ISETP.GE.U32.AND P0, PT, R14, R11, PT ;  /* 0x0000000b0e00720c */ /* 0x000fe40003f06070 */
[----:B------:R0:W-:Y:S11]  /*0e00*/  STG.E desc[UR4][R6.64+0x4], R15 ;  /* 0x0000040f06007986 */ /* 0x0001f6000c101904 */
[----:B------:R-:W-:Y:S05]  /*0e10*/  @!P0 BRA `(.L_x_30) ;  /* 0xfffffff400048947 */ /* 0x000fea000383ffff */
.L_x_27:
[----:B------:R-:W-:Y:S05]  /*0e20*/  BSYNC.RECONVERGENT B1 ;  /* 0x0000000000017941 */ /* 0x000fea0003800200 */
.L_x_26:
[C---:B------:R-:W-:Y:S01]  /*0e30*/  ISETP.GT.U32.AND P0, PT, R13.reuse, 0x3, PT ;  /* 0x000000030d00780c */ /* 0x040fe20003f04070 */
[----:B------:R-:W-:Y:S01]  /*0e40*/  VIADD R12, R12, 0x1 ;  /* 0x000000010c0c7836 */ /* 0x000fe20000000000 */
[--C-:B------:R-:W-:Y:S02]  /*0e50*/  SHF.R.U64 R13, R13, 0x2, R0.reuse ;  /* 0x000000020d0d7819 */ /* 0x100fe40000001200 */
[----:B------:R-:W-:Y:S02]  /*0e60*/  ISETP.GT.U32.AND.EX P0, PT, R0, RZ, PT, P0 ;  /* 0x000000ff0000720c */ /* 0x000fe40003f04100 */
[----:B------:R-:W-:-:S11]  /*0e70*/  SHF.R.U32.HI R0, RZ, 0x2, R0 ;  /* 0x00000002ff007819 */ /* 0x000fd60000011600 */
[----:B------:R-:W-:Y:S05]  /*0e80*/  @P0 BRA `(.L_x_31) ;  /* 0xfffffff000c80947 */ /* 0x000fea000383ffff */
.L_x_25:
[----:B------:R-:W-:Y:S05]  /*0e90*/  BSYNC.RECONVERGENT B0 ;  /* 0x0000000000007941 */ /* 0x000fea0003800200 */
.L_x_24:
[----:B------:R-:W-:Y:S04]  /*0ea0*/  STG.E.64 desc[UR4][R6.64+0x18], RZ ;  /* 0x000018ff06007986 */ /* 0x000fe8000c101b04 */
[----:B------:R-:W-:Y:S04]  /*0eb0*/  STG.E desc[UR4][R6.64+0x20], RZ ;  /* 0x000020ff06007986 */ /* 0x000fe8000c101904 */
[----:B------:R-:W-:Y:S01]  /*0ec0*/  STG.E.64 desc[UR4][R6.64+0x28], RZ ;  /* 0x000028ff06007986 */ /* 0x000fe2000c101b04 */
[----:B------:R-:W-:Y:S05]  /*0ed0*/  EXIT ;  /* 0x000000000000794d */ /* 0x000fea0003800000 */
.L_x_32:
        /* <DEDUP_REMOVED lines=10> */
.L_x_36:


//--------------------- .nv.global.init           --------------------------
	.section	.nv.global.init,"aw",@progbits
	.align	16
.nv.global.init:
	.type		__cudart_sin_cos_coeffs,@object
	.size		__cudart_sin_cos_coeffs,(__cudart_i2opi_d - __cudart_sin_cos_coeffs)
__cudart_sin_cos_coeffs:
        /*0000*/ 	.byte	0x46, 0xd2, 0xb0, 0x2c, 0xf1, 0xe5, 0x5a, 0xbe, 0x92, 0xe3, 0xac, 0x69, 0xe3, 0x1d, 0xc7, 0x3e
        /*0010*/ 	.byte	0xa1, 0x62, 0xdb, 0x19, 0xa0, 0x01, 0x2a, 0xbf, 0x18, 0x08, 0x11, 0x11, 0x11, 0x11, 0x81, 0x3f
        /*0020*/ 	.byte	0x54, 0x55, 0x55, 0x55, 0x55, 0x55, 0xc5, 0xbf, 0x00, 0x00, 0x00, 0x00, 0x00, 0x00, 0x00, 0x00
        /*0030*/ 	.byte	0x00, 0x00, 0x00, 0x00, 0x00, 0x00, 0x00, 0x00, 0x64, 0x81, 0xfd, 0x20, 0x83, 0xff, 0xa8, 0xbd
        /*0040*/ 	.byte	0x28, 0x85, 0xef, 0xc1, 0xa7, 0xee, 0x21, 0x3e, 0xd9, 0xe6, 0x06, 0x8e, 0x4f, 0x7e, 0x92, 0xbe
        /*0050*/ 	.byte	0xe9, 0xbc, 0xdd, 0x19, 0xa0, 0x01, 0xfa, 0x3e, 0x47, 0x5d, 0xc1, 0x16, 0x6c, 0xc1, 0x56, 0xbf
        /*0060*/ 	.byte	0x51, 0x55, 0x55, 0x55, 0x55, 0x55, 0xa5, 0x3f, 0x00, 0x00, 0x00, 0x00, 0x00, 0x00, 0xe0, 0xbf
        /*0070*/ 	.byte	0x00, 0x00, 0x00, 0x00, 0x00, 0x00, 0xf0, 0x3f, 0x00, 0x00, 0x00, 0x00, 0x00, 0x00, 0x00, 0x00
	.type		__cudart_i2opi_d,@object
	.size		__cudart_i2opi_d,(mrg32k3aM1SubSeq - __cudart_i2opi_d)
__cudart_i2opi_d:
        /* <DEDUP_REMOVED lines=9> */
	.type		mrg32k3aM1SubSeq,@object
	.size		mrg32k3aM1SubSeq,(mrg32k3aM2SubSeq - mrg32k3aM1SubSeq)
mrg32k3aM1SubSeq:
        /* <DEDUP_REMOVED lines=126> */
	.type		mrg32k3aM2SubSeq,@object
	.size		mrg32k3aM2SubSeq,(mrg32k3aM1 - mrg32k3aM2SubSeq)
mrg32k3aM2SubSeq:
        /* <DEDUP_REMOVED lines=126> */
	.type		mrg32k3aM1,@object
	.size		mrg32k3aM1,(mrg32k3aM1Seq - mrg32k3aM1)
mrg32k3aM1:
        /* <DEDUP_REMOVED lines=144> */
	.type		mrg32k3aM1Seq,@object
	.size		mrg32k3aM1Seq,(mrg32k3aM2 - mrg32k3aM1Seq)
mrg32k3aM1Seq:
        /* <DEDUP_REMOVED lines=144> */
	.type		mrg32k3aM2,@object
	.size		mrg32k3aM2,(mrg32k3aM2Seq - mrg32k3aM2)
mrg32k3aM2:
        /* <DEDUP_REMOVED lines=144> */
	.type		mrg32k3aM2Seq,@object
	.size		mrg32k3aM2Seq,(precalc_xorwow_matrix - mrg32k3aM2Seq)
mrg32k3aM2Seq:
        /* <DEDUP_REMOVED lines=144> */
	.type		precalc_xorwow_matrix,@object
	.size		precalc_xorwow_matrix,(precalc_xorwow_offset_matrix - precalc_xorwow_matrix)
precalc_xorwow_matrix:
        /* <DEDUP_REMOVED lines=6400> */
	.type		precalc_xorwow_offset_matrix,@object
	.size		precalc_xorwow_offset_matrix,(.L_1 - precalc_xorwow_offset_matrix)
precalc_xorwow_offset_matrix:
        /* <DEDUP_REMOVED lines=6400> */
.L_1:


//--------------------- .nv.shared.reserved.0     --------------------------
	.section	.nv.shared.reserved.0,"aw",@nobits
	.weak		__nv_reservedSMEM_offset_0_alias
	.size		__nv_reservedSMEM_offset_0_alias, 0, 64
	.other		__nv_reservedSMEM_offset_0_alias,@"STO_CUDA_RESERVED_SHARED STV_DEFAULT"
__nv_reservedSMEM_offset_0_alias:
	.zero		0
	.zero		64


//--------------------- .nv.constant0._Z8simulateP17curandStateXORWOWPdS1_S1_ --------------------------
	.section	.nv.constant0._Z8simulateP17curandStateXORWOWPdS1_S1_,"a",@progbits
	.sectionflags	@""
	.align	4
.nv.constant0._Z8simulateP17curandStateXORWOWPdS1_S1_:
	.zero		928


//--------------------- .nv.constant0._Z4initjP17curandStateXORWOW --------------------------
	.section	.nv.constant0._Z4initjP17curandStateXORWOW,"a",@progbits
	.sectionflags	@""
	.align	4
.nv.constant0._Z4initjP17curandStateXORWOW:
	.zero		912


//--------------------- SYMBOLS --------------------------

	.type		.nv.reservedSmem.offset0,@object
	.size		.nv.reservedSmem.offset0,0x4
